	.target	sm_90a

	.elftype	@"ET_EXEC"


//--------------------- .note.nv.tkinfo           --------------------------
	.section	.note.nv.tkinfo,"",@"SHT_NOTE"
	.sectionflags	@"SHF_NOTE_NV_TKINFO"
	.tkinfo
        /*0018*/ 	.word	0x00000002
        /*0030*/ 	.string	""
        /*0030*/ 	.string	"ptxas"
        /*0030*/ 	.string	"Cuda compilation tools, release 13.0, V13.0.88"
        /*0030*/ 	.string	"Build cuda_13.0.r13.0/compiler.36424714_0"
        /*0030*/ 	.string	"-arch sm_90a -m 64 "



//--------------------- .note.nv.cuinfo           --------------------------
	.section	.note.nv.cuinfo,"",@"SHT_NOTE"
	.sectionflags	@"SHF_NOTE_NV_CUINFO"
        /*0018*/ 	.short	0x0002
        /*001a*/ 	.short	0x005a
        /*001c*/ 	.short	0x0082
	.zero		2


//--------------------- .nv.info                  --------------------------
	.section	.nv.info,"",@"SHT_CUDA_INFO"
	.align	4


	//----- nvinfo : EIATTR_REGCOUNT
	.align		4
        /*0000*/ 	.byte	0x04, 0x2f
        /*0002*/ 	.short	(.L_15 - .L_14)
	.align		4
.L_14:
        /*0004*/ 	.word	index@(_ZN7cutlass13device_kernelINS_4gemm6kernel13GemmUniversalIN4cute5tupleIJiiiiEEENS1_10collective13CollectiveMmaINS1_34MainloopSm90TmaGmmaWarpSpecializedILi3ENS5_IJNS4_1CILi1EEENSA_ILi4EEESB_EEENS1_35KernelTmaWarpSpecializedCooperativeEEENS5_IJNSA_ILi256EEESG_NSA_ILi128EEEEEEaNS5_IJlSB_lEEEaSJ_NS4_8TiledMMAINS4_8MMA_AtomIJNS4_4SM904GMMA27MMA_64x256x32_S32S8S8_SS_TNEEEENS4_6LayoutINS5_IJNSA_ILi2EEESB_SB_EEENS5_IJSB_NSA_ILi0EEEST_EEEEENS5_IJNS4_10UnderscoreESW_SW_EEEEENS4_23SM90_TMA_LOAD_MULTICASTENS4_14ComposedLayoutINS4_7SwizzleILi3ELi4ELi3EEENS4_18smem_ptr_flag_bitsILi8EEENSQ_INS5_IJNSA_ILi8EEESH_EEENS5_IJSH_SB_EEEEEEEvNS4_8identityENS4_13SM90_TMA_LOADES19_vS1A_EENS_8epilogue10collective6detail29Sm90TmaWarpSpecializedAdapterINS1E_15DefaultEpilogueIaSJ_SJ_NS1D_6thread17LinearCombinationIaLi1EiiLNS1I_9ScaleType4KindE0ELNS_15FloatRoundStyleE2EaEENS1_15EpilogueDefaultEEEEEvvEEEEvNT_6ParamsE)
        /*0008*/ 	.word	0x000000a8


	//----- nvinfo : EIATTR_FRAME_SIZE
	.align		4
.L_15:
        /*000c*/ 	.byte	0x04, 0x11
        /*000e*/ 	.short	(.L_17 - .L_16)
	.align		4
.L_16:
        /*0010*/ 	.word	index@(_ZN7cutlass13device_kernelINS_4gemm6kernel13GemmUniversalIN4cute5tupleIJiiiiEEENS1_10collective13CollectiveMmaINS1_34MainloopSm90TmaGmmaWarpSpecializedILi3ENS5_IJNS4_1CILi1EEENSA_ILi4EEESB_EEENS1_35KernelTmaWarpSpecializedCooperativeEEENS5_IJNSA_ILi256EEESG_NSA_ILi128EEEEEEaNS5_IJlSB_lEEEaSJ_NS4_8TiledMMAINS4_8MMA_AtomIJNS4_4SM904GMMA27MMA_64x256x32_S32S8S8_SS_TNEEEENS4_6LayoutINS5_IJNSA_ILi2EEESB_SB_EEENS5_IJSB_NSA_ILi0EEEST_EEEEENS5_IJNS4_10UnderscoreESW_SW_EEEEENS4_23SM90_TMA_LOAD_MULTICASTENS4_14ComposedLayoutINS4_7SwizzleILi3ELi4ELi3EEENS4_18smem_ptr_flag_bitsILi8EEENSQ_INS5_IJNSA_ILi8EEESH_EEENS5_IJSH_SB_EEEEEEEvNS4_8identityENS4_13SM90_TMA_LOADES19_vS1A_EENS_8epilogue10collective6detail29Sm90TmaWarpSpecializedAdapterINS1E_15DefaultEpilogueIaSJ_SJ_NS1D_6thread17LinearCombinationIaLi1EiiLNS1I_9ScaleType4KindE0ELNS_15FloatRoundStyleE2EaEENS1_15EpilogueDefaultEEEEEvvEEEEvNT_6ParamsE)
        /*0014*/ 	.word	0x00000788


	//----- nvinfo : EIATTR_MIN_STACK_SIZE
	.align		4
.L_17:
        /*0018*/ 	.byte	0x04, 0x12
        /*001a*/ 	.short	(.L_19 - .L_18)
	.align		4
.L_18:
        /*001c*/ 	.word	index@(_ZN7cutlass13device_kernelINS_4gemm6kernel13GemmUniversalIN4cute5tupleIJiiiiEEENS1_10collective13CollectiveMmaINS1_34MainloopSm90TmaGmmaWarpSpecializedILi3ENS5_IJNS4_1CILi1EEENSA_ILi4EEESB_EEENS1_35KernelTmaWarpSpecializedCooperativeEEENS5_IJNSA_ILi256EEESG_NSA_ILi128EEEEEEaNS5_IJlSB_lEEEaSJ_NS4_8TiledMMAINS4_8MMA_AtomIJNS4_4SM904GMMA27MMA_64x256x32_S32S8S8_SS_TNEEEENS4_6LayoutINS5_IJNSA_ILi2EEESB_SB_EEENS5_IJSB_NSA_ILi0EEEST_EEEEENS5_IJNS4_10UnderscoreESW_SW_EEEEENS4_23SM90_TMA_LOAD_MULTICASTENS4_14ComposedLayoutINS4_7SwizzleILi3ELi4ELi3EEENS4_18smem_ptr_flag_bitsILi8EEENSQ_INS5_IJNSA_ILi8EEESH_EEENS5_IJSH_SB_EEEEEEEvNS4_8identityENS4_13SM90_TMA_LOADES19_vS1A_EENS_8epilogue10collective6detail29Sm90TmaWarpSpecializedAdapterINS1E_15DefaultEpilogueIaSJ_SJ_NS1D_6thread17LinearCombinationIaLi1EiiLNS1I_9ScaleType4KindE0ELNS_15FloatRoundStyleE2EaEENS1_15EpilogueDefaultEEEEEvvEEEEvNT_6ParamsE)
        /*0020*/ 	.word	0x00000788
.L_19:


//--------------------- .nv.compat                --------------------------
	.section	.nv.compat,"",@"SHT_CUDA_COMPAT_INFO"
	.align	4
        /*0000*/ 	.byte	0x02, 0x09, 0x01, 0x00, 0x02, 0x02, 0x04, 0x00, 0x02, 0x05, 0x05, 0x00, 0x03, 0x07, 0x01, 0x01
        /*0010*/ 	.byte	0x02, 0x03, 0x01, 0x00, 0x02, 0x06, 0x01, 0x00, 0x04, 0x0b, 0x08, 0x00, 0x00, 0x00, 0x00, 0x00
        /*0020*/ 	.byte	0x00, 0x00, 0x00, 0x00


//--------------------- .nv.info._ZN7cutlass13device_kernelINS_4gemm6kernel13GemmUniversalIN4cute5tupleIJiiiiEEENS1_10collective13CollectiveMmaINS1_34MainloopSm90TmaGmmaWarpSpecializedILi3ENS5_IJNS4_1CILi1EEENSA_ILi4EEESB_EEENS1_35KernelTmaWarpSpecializedCooperativeEEENS5_IJNSA_ILi256EEESG_NSA_ILi128EEEEEEaNS5_IJlSB_lEEEaSJ_NS4_8TiledMMAINS4_8MMA_AtomIJNS4_4SM904GMMA27MMA_64x256x32_S32S8S8_SS_TNEEEENS4_6LayoutINS5_IJNSA_ILi2EEESB_SB_EEENS5_IJSB_NSA_ILi0EEEST_EEEEENS5_IJNS4_10UnderscoreESW_SW_EEEEENS4_23SM90_TMA_LOAD_MULTICASTENS4_14ComposedLayoutINS4_7SwizzleILi3ELi4ELi3EEENS4_18smem_ptr_flag_bitsILi8EEENSQ_INS5_IJNSA_ILi8EEESH_EEENS5_IJSH_SB_EEEEEEEvNS4_8identityENS4_13SM90_TMA_LOADES19_vS1A_EENS_8epilogue10collective6detail29Sm90TmaWarpSpecializedAdapterINS1E_15DefaultEpilogueIaSJ_SJ_NS1D_6thread17LinearCombinationIaLi1EiiLNS1I_9ScaleType4KindE0ELNS_15FloatRoundStyleE2EaEENS1_15EpilogueDefaultEEEEEvvEEEEvNT_6ParamsE --------------------------
	.section	.nv.info._ZN7cutlass13device_kernelINS_4gemm6kernel13GemmUniversalIN4cute5tupleIJiiiiEEENS1_10collective13CollectiveMmaINS1_34MainloopSm90TmaGmmaWarpSpecializedILi3ENS5_IJNS4_1CILi1EEENSA_ILi4EEESB_EEENS1_35KernelTmaWarpSpecializedCooperativeEEENS5_IJNSA_ILi256EEESG_NSA_ILi128EEEEEEaNS5_IJlSB_lEEEaSJ_NS4_8TiledMMAINS4_8MMA_AtomIJNS4_4SM904GMMA27MMA_64x256x32_S32S8S8_SS_TNEEEENS4_6LayoutINS5_IJNSA_ILi2EEESB_SB_EEENS5_IJSB_NSA_ILi0EEEST_EEEEENS5_IJNS4_10UnderscoreESW_SW_EEEEENS4_23SM90_TMA_LOAD_MULTICASTENS4_14ComposedLayoutINS4_7SwizzleILi3ELi4ELi3EEENS4_18smem_ptr_flag_bitsILi8EEENSQ_INS5_IJNSA_ILi8EEESH_EEENS5_IJSH_SB_EEEEEEEvNS4_8identityENS4_13SM90_TMA_LOADES19_vS1A_EENS_8epilogue10collective6detail29Sm90TmaWarpSpecializedAdapterINS1E_15DefaultEpilogueIaSJ_SJ_NS1D_6thread17LinearCombinationIaLi1EiiLNS1I_9ScaleType4KindE0ELNS_15FloatRoundStyleE2EaEENS1_15EpilogueDefaultEEEEEvvEEEEvNT_6ParamsE,"",@"SHT_CUDA_INFO"
	.sectionflags	@""
	.align	4


	//----- nvinfo : EIATTR_CUDA_API_VERSION
	.align		4
        /*0000*/ 	.byte	0x04, 0x37
        /*0002*/ 	.short	(.L_21 - .L_20)
.L_20:
        /*0004*/ 	.word	0x00000082


	//----- nvinfo : EIATTR_KPARAM_INFO
	.align		4
.L_21:
        /*0008*/ 	.byte	0x04, 0x17
        /*000a*/ 	.short	(.L_23 - .L_22)
.L_22:
        /*000c*/ 	.word	0x00000000
        /*0010*/ 	.short	0x0000
        /*0012*/ 	.short	0x0070
        /*0014*/ 	.byte	0x00, 0xf0, 0x01, 0x10


	//----- nvinfo : EIATTR_SPARSE_MMA_MASK
	.align		4
.L_23:
        /*0018*/ 	.byte	0x03, 0x50
        /*001a*/ 	.short	0x0000


	//----- nvinfo : EIATTR_MAXREG_COUNT
	.align		4
        /*001c*/ 	.byte	0x03, 0x1b
        /*001e*/ 	.short	0x00a8


	//----- nvinfo : EIATTR_NUM_BARRIERS
	.align		4
        /*0020*/ 	.byte	0x02, 0x4c
        /*0022*/ 	.byte	0x01
	.zero		1


	//----- nvinfo : EIATTR_EXTERNS
	.align		4
        /*0024*/ 	.byte	0x04, 0x0f
        /*0026*/ 	.short	(.L_25 - .L_24)


	//   ....[0]....
	.align		4
.L_24:
        /*0028*/ 	.word	index@(__assertfail)


	//----- nvinfo : EIATTR_ANNOTATIONS
	.align		4
.L_25:
        /*002c*/ 	.byte	0x04, 0x55
        /*002e*/ 	.short	(.L_27 - .L_26)


	//   ....[0]....
.L_26:
        /*0030*/ 	.word	0x00000001
        /*0034*/ 	.byte	0x70, 0x09, 0x00, 0x00, 0x01, 0x00, 0x00, 0x00, 0x80, 0x09, 0x00, 0x00, 0x01, 0x00, 0x00, 0x00
        /* <DEDUP_REMOVED lines=717> */
        /*2d14*/ 	.byte	0x00, 0x7d, 0x01, 0x00, 0x01, 0x00, 0x00, 0x00, 0x20, 0x7d, 0x01, 0x00


	//----- nvinfo : EIATTR_MERCURY_ISA_VERSION
	.align		4
.L_27:
        /*2d20*/ 	.byte	0x03, 0x5f
        /*2d22*/ 	.short	0x0101


	//----- nvinfo : EIATTR_INT_WARP_WIDE_INSTR_OFFSETS
	.align		4
        /*2d24*/ 	.byte	0x04, 0x31
        /*2d26*/ 	.short	(.L_29 - .L_28)


	//   ....[0]....
.L_28:
        /*2d28*/ 	.word	0x00000530


	//   ....[1]....
        /*2d2c*/ 	.word	0x000005e0


	//   ....[2]....
        /*2d30*/ 	.word	0x000006c0


	//----- nvinfo : EIATTR_COOP_GROUP_MASK_REGIDS
	.align		4
.L_29:
        /*2d34*/ 	.byte	0x04, 0x29
        /*2d36*/ 	.short	(.L_31 - .L_30)


	//   ....[0]....
.L_30:
        /*2d38*/ 	.word	0xffffffff


	//   ....[1]....
        /*2d3c*/ 	.word	0xffffffff


	//   ....[2]....
        /*2d40*/ 	.word	0xffffffff


	//   ....[3]....
        /*2d44*/ 	.word	0xffffffff


	//   ....[4]....
        /*2d48*/ 	.word	0xffffffff


	//   ....[5]....
        /*2d4c*/ 	.word	0xffffffff


	//----- nvinfo : EIATTR_COOP_GROUP_INSTR_OFFSETS
	.align		4
.L_31:
        /*2d50*/ 	.byte	0x04, 0x28
        /*2d52*/ 	.short	(.L_33 - .L_32)


	//   ....[0]....
.L_32:
        /*2d54*/ 	.word	0x00000070


	//   ....[1]....
        /*2d58*/ 	.word	0x00000080


	//   ....[2]....
        /*2d5c*/ 	.word	0x000001a0


	//   ....[3]....
        /*2d60*/ 	.word	0x000003a0


	//   ....[4]....
        /*2d64*/ 	.word	0x000007b0


	//   ....[5]....
        /*2d68*/ 	.word	0x00001380


	//----- nvinfo : EIATTR_REG_RECONFIG
	.align		4
.L_33:
        /*2d6c*/ 	.byte	0x01, 0x54
	.zero		2


	//----- nvinfo : EIATTR_SYSCALL_OFFSETS
	.align		4
        /*2d70*/ 	.byte	0x04, 0x46
        /*2d72*/ 	.short	(.L_35 - .L_34)


	//   ....[0]....
.L_34:
        /*2d74*/ 	.word	0x00001540


	//----- nvinfo : EIATTR_MBARRIER_INSTR_OFFSETS
	.align		4
.L_35:
        /*2d78*/ 	.byte	0x04, 0x39
        /*2d7a*/ 	.short	(.L_37 - .L_36)


	//   ....[0]....
.L_36:
        /*2d7c*/ 	.word	0x00000320
        /*2d80*/ 	.word	0x000000ff
        /*2d84*/ 	.word	0x00000000
        /*2d88*/ 	.short	0x0100
        /*2d8a*/ 	.byte	0x08
	.zero		1


	//   ....[1]....
        /*2d8c*/ 	.word	0x00000330
        /*2d90*/ 	.word	0x000000ff
        /*2d94*/ 	.word	0x00000018
        /*2d98*/ 	.short	0x0100
        /*2d9a*/ 	.byte	0x08
	.zero		1


	//   ....[2]....
        /*2d9c*/ 	.word	0x00000340
        /*2da0*/ 	.word	0x000000ff
        /*2da4*/ 	.word	0x00000008
        /*2da8*/ 	.short	0x0100
        /*2daa*/ 	.byte	0x08
	.zero		1


	//   ....[3]....
        /*2dac*/ 	.word	0x00000350
        /*2db0*/ 	.word	0x000000ff
        /*2db4*/ 	.word	0x00000020
        /*2db8*/ 	.short	0x0100
        /*2dba*/ 	.byte	0x08
	.zero		1


	//   ....[4]....
        /*2dbc*/ 	.word	0x00000360
        /*2dc0*/ 	.word	0x000000ff
        /*2dc4*/ 	.word	0x00000010
        /*2dc8*/ 	.short	0x0100
        /*2dca*/ 	.byte	0x08
	.zero		1


	//   ....[5]....
        /*2dcc*/ 	.word	0x00000370
        /*2dd0*/ 	.word	0x000000ff
        /*2dd4*/ 	.word	0x00000028
        /*2dd8*/ 	.short	0x0100
        /*2dda*/ 	.byte	0x08
	.zero		1


	//   ....[6]....
        /*2ddc*/ 	.word	0x00000730
        /*2de0*/ 	.word	0x000000ff
        /*2de4*/ 	.word	0x00000040
        /*2de8*/ 	.short	0x0100
        /*2dea*/ 	.byte	0x07
	.zero		1


	//   ....[7]....
        /*2dec*/ 	.word	0x00000760
        /*2df0*/ 	.word	0x000000ff
        /*2df4*/ 	.word	0x00000048
        /*2df8*/ 	.short	0x0100
        /*2dfa*/ 	.byte	0x07
	.zero		1


	//   ....[8]....
        /*2dfc*/ 	.word	0x00001620
        /*2e00*/ 	.word	0x00000003
        /*2e04*/ 	.word	0x00000000
        /*2e08*/ 	.short	0x010a
        /*2e0a*/ 	.byte	0x3f
	.zero		1


	//   ....[9]....
        /*2e0c*/ 	.word	0x00001660
        /*2e10*/ 	.word	0x00000003
        /*2e14*/ 	.word	0x00000000
        /*2e18*/ 	.short	0x010a
        /*2e1a*/ 	.byte	0x3f
	.zero		1


	//   ....[10]....
        /*2e1c*/ 	.word	0x00004cb0
        /*2e20*/ 	.word	0x00000002
        /*2e24*/ 	.word	0x00000000
        /*2e28*/ 	.short	0x010a
        /*2e2a*/ 	.byte	0x3f
	.zero		1


	//   ....[11]....
        /*2e2c*/ 	.word	0x00004cf0
        /*2e30*/ 	.word	0x00000002
        /*2e34*/ 	.word	0x00000000
        /*2e38*/ 	.short	0x010a
        /*2e3a*/ 	.byte	0x3f
	.zero		1


	//   ....[12]....
        /*2e3c*/ 	.word	0x00008de0
        /*2e40*/ 	.word	0x00000002
        /*2e44*/ 	.word	0x00000000
        /*2e48*/ 	.short	0x0101
        /*2e4a*/ 	.byte	0x3f
	.zero		1


	//   ....[13]....
        /*2e4c*/ 	.word	0x00009010
        /*2e50*/ 	.word	0x00000000
        /*2e54*/ 	.word	0x00000000
        /*2e58*/ 	.short	0x0101
        /*2e5a*/ 	.byte	0x3f
	.zero		1


	//   ....[14]....
        /*2e5c*/ 	.word	0x00017890
        /*2e60*/ 	.word	0x0000000c
        /*2e64*/ 	.word	0x00000018
        /*2e68*/ 	.short	0x010a
        /*2e6a*/ 	.byte	0x3f
	.zero		1


	//   ....[15]....
        /*2e6c*/ 	.word	0x00017c20
        /*2e70*/ 	.word	0x00000002
        /*2e74*/ 	.word	0x00000048
        /*2e78*/ 	.short	0x0101
        /*2e7a*/ 	.byte	0x3f
	.zero		1


	//   ....[16]....
        /*2e7c*/ 	.word	0x00018420
        /*2e80*/ 	.word	0x00000005
        /*2e84*/ 	.word	0x00000000
        /*2e88*/ 	.short	0x010a
        /*2e8a*/ 	.byte	0x3f
	.zero		1


	//   ....[17]....
        /*2e8c*/ 	.word	0x000184b0
        /*2e90*/ 	.word	0x00000007
        /*2e94*/ 	.word	0x00000000
        /*2e98*/ 	.short	0x010a
        /*2e9a*/ 	.byte	0x3f
	.zero		1


	//   ....[18]....
        /*2e9c*/ 	.word	0x00018540
        /*2ea0*/ 	.word	0x00000003
        /*2ea4*/ 	.word	0x00000000
        /*2ea8*/ 	.short	0x010a
        /*2eaa*/ 	.byte	0x3f
	.zero		1


	//   ....[19]....
        /*2eac*/ 	.word	0x000185a0
        /*2eb0*/ 	.word	0x00000003
        /*2eb4*/ 	.word	0x00000000
        /*2eb8*/ 	.short	0x010a
        /*2eba*/ 	.byte	0x3f
	.zero		1


	//   ....[20]....
        /*2ebc*/ 	.word	0x000185f0
        /*2ec0*/ 	.word	0x00000002
        /*2ec4*/ 	.word	0x00000000
        /*2ec8*/ 	.short	0x010a
        /*2eca*/ 	.byte	0x3f
	.zero		1


	//   ....[21]....
        /*2ecc*/ 	.word	0x000186c0
        /*2ed0*/ 	.word	0x0000000c
        /*2ed4*/ 	.word	0x00000018
        /*2ed8*/ 	.short	0x010a
        /*2eda*/ 	.byte	0x3f
	.zero		1


	//   ....[22]....
        /*2edc*/ 	.word	0x00018790
        /*2ee0*/ 	.word	0x00000005
        /*2ee4*/ 	.word	0x00000000
        /*2ee8*/ 	.short	0x010a
        /*2eea*/ 	.byte	0x3f
	.zero		1


	//   ....[23]....
        /*2eec*/ 	.word	0x000187e0
        /*2ef0*/ 	.word	0x00000007
        /*2ef4*/ 	.word	0x00000000
        /*2ef8*/ 	.short	0x010a
        /*2efa*/ 	.byte	0x3f
	.zero		1


	//----- nvinfo : EIATTR_NUM_MBARRIERS
	.align		4
.L_37:
        /*2efc*/ 	.byte	0x03, 0x38
        /*2efe*/ 	.short	0x0008


	//----- nvinfo : EIATTR_EXIT_INSTR_OFFSETS
	.align		4
        /*2f00*/ 	.byte	0x04, 0x1c
        /*2f02*/ 	.short	(.L_39 - .L_38)


	//   ....[0]....
.L_38:
        /*2f04*/ 	.word	0x00000a10


	//   ....[1]....
        /*2f08*/ 	.word	0x000012a0


	//   ....[2]....
        /*2f0c*/ 	.word	0x00016ee0


	//   ....[3]....
        /*2f10*/ 	.word	0x00017500


	//   ....[4]....
        /*2f14*/ 	.word	0x00018590


	//----- nvinfo : EIATTR_MAX_THREADS
	.align		4
.L_39:
        /*2f18*/ 	.byte	0x04, 0x05
        /*2f1a*/ 	.short	(.L_41 - .L_40)
.L_40:
        /*2f1c*/ 	.word	0x00000180
        /*2f20*/ 	.word	0x00000001
        /*2f24*/ 	.word	0x00000001


	//----- nvinfo : EIATTR_CRS_STACK_SIZE
	.align		4
.L_41:
        /*2f28*/ 	.byte	0x04, 0x1e
        /*2f2a*/ 	.short	(.L_43 - .L_42)
.L_42:
        /*2f2c*/ 	.word	0x00000000


	//----- nvinfo : EIATTR_CBANK_PARAM_SIZE
	.align		4
.L_43:
        /*2f30*/ 	.byte	0x03, 0x19
        /*2f32*/ 	.short	0x0470


	//----- nvinfo : EIATTR_PARAM_CBANK
	.align		4
        /*2f34*/ 	.byte	0x04, 0x0a
        /*2f36*/ 	.short	(.L_45 - .L_44)
	.align		4
.L_44:
        /*2f38*/ 	.word	index@(.nv.constant0._ZN7cutlass13device_kernelINS_4gemm6kernel13GemmUniversalIN4cute5tupleIJiiiiEEENS1_10collective13CollectiveMmaINS1_34MainloopSm90TmaGmmaWarpSpecializedILi3ENS5_IJNS4_1CILi1EEENSA_ILi4EEESB_EEENS1_35KernelTmaWarpSpecializedCooperativeEEENS5_IJNSA_ILi256EEESG_NSA_ILi128EEEEEEaNS5_IJlSB_lEEEaSJ_NS4_8TiledMMAINS4_8MMA_AtomIJNS4_4SM904GMMA27MMA_64x256x32_S32S8S8_SS_TNEEEENS4_6LayoutINS5_IJNSA_ILi2EEESB_SB_EEENS5_IJSB_NSA_ILi0EEEST_EEEEENS5_IJNS4_10UnderscoreESW_SW_EEEEENS4_23SM90_TMA_LOAD_MULTICASTENS4_14ComposedLayoutINS4_7SwizzleILi3ELi4ELi3EEENS4_18smem_ptr_flag_bitsILi8EEENSQ_INS5_IJNSA_ILi8EEESH_EEENS5_IJSH_SB_EEEEEEEvNS4_8identityENS4_13SM90_TMA_LOADES19_vS1A_EENS_8epilogue10collective6detail29Sm90TmaWarpSpecializedAdapterINS1E_15DefaultEpilogueIaSJ_SJ_NS1D_6thread17LinearCombinationIaLi1EiiLNS1I_9ScaleType4KindE0ELNS_15FloatRoundStyleE2EaEENS1_15EpilogueDefaultEEEEEvvEEEEvNT_6ParamsE)
        /*2f3c*/ 	.short	0x0210
        /*2f3e*/ 	.short	0x0470


	//----- nvinfo : EIATTR_SW_WAR
	.align		4
.L_45:
        /*2f40*/ 	.byte	0x04, 0x36
        /*2f42*/ 	.short	(.L_47 - .L_46)
.L_46:
        /*2f44*/ 	.word	0x00000008
.L_47:


//--------------------- .nv.callgraph             --------------------------
	.section	.nv.callgraph,"",@"SHT_CUDA_CALLGRAPH"
	.align	4
	.sectionentsize	8
	.align		4
        /*0000*/ 	.word	0x00000000
	.align		4
        /*0004*/ 	.word	0xffffffff
	.align		4
        /*0008*/ 	.word	index@(_ZN7cutlass13device_kernelINS_4gemm6kernel13GemmUniversalIN4cute5tupleIJiiiiEEENS1_10collective13CollectiveMmaINS1_34MainloopSm90TmaGmmaWarpSpecializedILi3ENS5_IJNS4_1CILi1EEENSA_ILi4EEESB_EEENS1_35KernelTmaWarpSpecializedCooperativeEEENS5_IJNSA_ILi256EEESG_NSA_ILi128EEEEEEaNS5_IJlSB_lEEEaSJ_NS4_8TiledMMAINS4_8MMA_AtomIJNS4_4SM904GMMA27MMA_64x256x32_S32S8S8_SS_TNEEEENS4_6LayoutINS5_IJNSA_ILi2EEESB_SB_EEENS5_IJSB_NSA_ILi0EEEST_EEEEENS5_IJNS4_10UnderscoreESW_SW_EEEEENS4_23SM90_TMA_LOAD_MULTICASTENS4_14ComposedLayoutINS4_7SwizzleILi3ELi4ELi3EEENS4_18smem_ptr_flag_bitsILi8EEENSQ_INS5_IJNSA_ILi8EEESH_EEENS5_IJSH_SB_EEEEEEEvNS4_8identityENS4_13SM90_TMA_LOADES19_vS1A_EENS_8epilogue10collective6detail29Sm90TmaWarpSpecializedAdapterINS1E_15DefaultEpilogueIaSJ_SJ_NS1D_6thread17LinearCombinationIaLi1EiiLNS1I_9ScaleType4KindE0ELNS_15FloatRoundStyleE2EaEENS1_15EpilogueDefaultEEEEEvvEEEEvNT_6ParamsE)
	.align		4
        /*000c*/ 	.word	index@(__assertfail)
	.align		4
        /*0010*/ 	.word	0x00000000
	.align		4
        /*0014*/ 	.word	0xfffffffe
	.align		4
        /*0018*/ 	.word	0x00000000
	.align		4
        /*001c*/ 	.word	0xfffffffd
	.align		4
        /*0020*/ 	.word	0x00000000
	.align		4
        /*0024*/ 	.word	0xfffffffc


//--------------------- .nv.constant4             --------------------------
	.section	.nv.constant4,"a",@progbits
	.align	8
	.align		8
.nv.constant4:
        /*0000*/ 	.dword	__assertfail
	.align		8
        /*0008*/ 	.dword	__unnamed_1
	.align		8
        /*0010*/ 	.dword	_ZN40_INTERNAL_851d0c93_4_k_cu_95ecb04c_197244cuda3std3__45__cpo5beginE
	.align		8
        /*0018*/ 	.dword	_ZN40_INTERNAL_851d0c93_4_k_cu_95ecb04c_197244cuda3std3__45__cpo3endE
	.align		8
        /*0020*/ 	.dword	_ZN40_INTERNAL_851d0c93_4_k_cu_95ecb04c_197244cuda3std3__45__cpo6cbeginE
	.align		8
        /*0028*/ 	.dword	_ZN40_INTERNAL_851d0c93_4_k_cu_95ecb04c_197244cuda3std3__45__cpo4cendE
	.align		8
        /*0030*/ 	.dword	_ZN40_INTERNAL_851d0c93_4_k_cu_95ecb04c_197244cuda3std3__442_GLOBAL__N__851d0c93_4_k_cu_95ecb04c_197246ignoreE
	.align		8
        /*0038*/ 	.dword	_ZN40_INTERNAL_851d0c93_4_k_cu_95ecb04c_197244cuda3std3__419piecewise_constructE
	.align		8
        /*0040*/ 	.dword	_ZN40_INTERNAL_851d0c93_4_k_cu_95ecb04c_197244cuda3std3__48in_placeE
	.align		8
        /*0048*/ 	.dword	_ZN40_INTERNAL_851d0c93_4_k_cu_95ecb04c_197244cuda3std6ranges3__45__cpo4swapE
	.align		8
        /*0050*/ 	.dword	_ZN40_INTERNAL_851d0c93_4_k_cu_95ecb04c_197244cuda3std6ranges3__45__cpo9iter_moveE
	.align		8
        /*0058*/ 	.dword	_ZN40_INTERNAL_851d0c93_4_k_cu_95ecb04c_197244cute7productE
	.align		8
        /*0060*/ 	.dword	_ZN40_INTERNAL_851d0c93_4_k_cu_95ecb04c_197244cute1_E
	.align		8
        /*0068*/ 	.dword	$str$22
	.align		8
        /*0070*/ 	.dword	$str$23


//--------------------- .text._ZN7cutlass13device_kernelINS_4gemm6kernel13GemmUniversalIN4cute5tupleIJiiiiEEENS1_10collective13CollectiveMmaINS1_34MainloopSm90TmaGmmaWarpSpecializedILi3ENS5_IJNS4_1CILi1EEENSA_ILi4EEESB_EEENS1_35KernelTmaWarpSpecializedCooperativeEEENS5_IJNSA_ILi256EEESG_NSA_ILi128EEEEEEaNS5_IJlSB_lEEEaSJ_NS4_8TiledMMAINS4_8MMA_AtomIJNS4_4SM904GMMA27MMA_64x256x32_S32S8S8_SS_TNEEEENS4_6LayoutINS5_IJNSA_ILi2EEESB_SB_EEENS5_IJSB_NSA_ILi0EEEST_EEEEENS5_IJNS4_10UnderscoreESW_SW_EEEEENS4_23SM90_TMA_LOAD_MULTICASTENS4_14ComposedLayoutINS4_7SwizzleILi3ELi4ELi3EEENS4_18smem_ptr_flag_bitsILi8EEENSQ_INS5_IJNSA_ILi8EEESH_EEENS5_IJSH_SB_EEEEEEEvNS4_8identityENS4_13SM90_TMA_LOADES19_vS1A_EENS_8epilogue10collective6detail29Sm90TmaWarpSpecializedAdapterINS1E_15DefaultEpilogueIaSJ_SJ_NS1D_6thread17LinearCombinationIaLi1EiiLNS1I_9ScaleType4KindE0ELNS_15FloatRoundStyleE2EaEENS1_15EpilogueDefaultEEEEEvvEEEEvNT_6ParamsE --------------------------
	.section	.text._ZN7cutlass13device_kernelINS_4gemm6kernel13GemmUniversalIN4cute5tupleIJiiiiEEENS1_10collective13CollectiveMmaINS1_34MainloopSm90TmaGmmaWarpSpecializedILi3ENS5_IJNS4_1CILi1EEENSA_ILi4EEESB_EEENS1_35KernelTmaWarpSpecializedCooperativeEEENS5_IJNSA_ILi256EEESG_NSA_ILi128EEEEEEaNS5_IJlSB_lEEEaSJ_NS4_8TiledMMAINS4_8MMA_AtomIJNS4_4SM904GMMA27MMA_64x256x32_S32S8S8_SS_TNEEEENS4_6LayoutINS5_IJNSA_ILi2EEESB_SB_EEENS5_IJSB_NSA_ILi0EEEST_EEEEENS5_IJNS4_10UnderscoreESW_SW_EEEEENS4_23SM90_TMA_LOAD_MULTICASTENS4_14ComposedLayoutINS4_7SwizzleILi3ELi4ELi3EEENS4_18smem_ptr_flag_bitsILi8EEENSQ_INS5_IJNSA_ILi8EEESH_EEENS5_IJSH_SB_EEEEEEEvNS4_8identityENS4_13SM90_TMA_LOADES19_vS1A_EENS_8epilogue10collective6detail29Sm90TmaWarpSpecializedAdapterINS1E_15DefaultEpilogueIaSJ_SJ_NS1D_6thread17LinearCombinationIaLi1EiiLNS1I_9ScaleType4KindE0ELNS_15FloatRoundStyleE2EaEENS1_15EpilogueDefaultEEEEEvvEEEEvNT_6ParamsE,"ax",@progbits
	.align	128
.text._ZN7cutlass13device_kernelINS_4gemm6kernel13GemmUniversalIN4cute5tupleIJiiiiEEENS1_10collective13CollectiveMmaINS1_34MainloopSm90TmaGmmaWarpSpecializedILi3ENS5_IJNS4_1CILi1EEENSA_ILi4EEESB_EEENS1_35KernelTmaWarpSpecializedCooperativeEEENS5_IJNSA_ILi256EEESG_NSA_ILi128EEEEEEaNS5_IJlSB_lEEEaSJ_NS4_8TiledMMAINS4_8MMA_AtomIJNS4_4SM904GMMA27MMA_64x256x32_S32S8S8_SS_TNEEEENS4_6LayoutINS5_IJNSA_ILi2EEESB_SB_EEENS5_IJSB_NSA_ILi0EEEST_EEEEENS5_IJNS4_10UnderscoreESW_SW_EEEEENS4_23SM90_TMA_LOAD_MULTICASTENS4_14ComposedLayoutINS4_7SwizzleILi3ELi4ELi3EEENS4_18smem_ptr_flag_bitsILi8EEENSQ_INS5_IJNSA_ILi8EEESH_EEENS5_IJSH_SB_EEEEEEEvNS4_8identityENS4_13SM90_TMA_LOADES19_vS1A_EENS_8epilogue10collective6detail29Sm90TmaWarpSpecializedAdapterINS1E_15DefaultEpilogueIaSJ_SJ_NS1D_6thread17LinearCombinationIaLi1EiiLNS1I_9ScaleType4KindE0ELNS_15FloatRoundStyleE2EaEENS1_15EpilogueDefaultEEEEEvvEEEEvNT_6ParamsE:
        .type           _ZN7cutlass13device_kernelINS_4gemm6kernel13GemmUniversalIN4cute5tupleIJiiiiEEENS1_10collective13CollectiveMmaINS1_34MainloopSm90TmaGmmaWarpSpecializedILi3ENS5_IJNS4_1CILi1EEENSA_ILi4EEESB_EEENS1_35KernelTmaWarpSpecializedCooperativeEEENS5_IJNSA_ILi256EEESG_NSA_ILi128EEEEEEaNS5_IJlSB_lEEEaSJ_NS4_8TiledMMAINS4_8MMA_AtomIJNS4_4SM904GMMA27MMA_64x256x32_S32S8S8_SS_TNEEEENS4_6LayoutINS5_IJNSA_ILi2EEESB_SB_EEENS5_IJSB_NSA_ILi0EEEST_EEEEENS5_IJNS4_10UnderscoreESW_SW_EEEEENS4_23SM90_TMA_LOAD_MULTICASTENS4_14ComposedLayoutINS4_7SwizzleILi3ELi4ELi3EEENS4_18smem_ptr_flag_bitsILi8EEENSQ_INS5_IJNSA_ILi8EEESH_EEENS5_IJSH_SB_EEEEEEEvNS4_8identityENS4_13SM90_TMA_LOADES19_vS1A_EENS_8epilogue10collective6detail29Sm90TmaWarpSpecializedAdapterINS1E_15DefaultEpilogueIaSJ_SJ_NS1D_6thread17LinearCombinationIaLi1EiiLNS1I_9ScaleType4KindE0ELNS_15FloatRoundStyleE2EaEENS1_15EpilogueDefaultEEEEEvvEEEEvNT_6ParamsE,@function
        .size           _ZN7cutlass13device_kernelINS_4gemm6kernel13GemmUniversalIN4cute5tupleIJiiiiEEENS1_10collective13CollectiveMmaINS1_34MainloopSm90TmaGmmaWarpSpecializedILi3ENS5_IJNS4_1CILi1EEENSA_ILi4EEESB_EEENS1_35KernelTmaWarpSpecializedCooperativeEEENS5_IJNSA_ILi256EEESG_NSA_ILi128EEEEEEaNS5_IJlSB_lEEEaSJ_NS4_8TiledMMAINS4_8MMA_AtomIJNS4_4SM904GMMA27MMA_64x256x32_S32S8S8_SS_TNEEEENS4_6LayoutINS5_IJNSA_ILi2EEESB_SB_EEENS5_IJSB_NSA_ILi0EEEST_EEEEENS5_IJNS4_10UnderscoreESW_SW_EEEEENS4_23SM90_TMA_LOAD_MULTICASTENS4_14ComposedLayoutINS4_7SwizzleILi3ELi4ELi3EEENS4_18smem_ptr_flag_bitsILi8EEENSQ_INS5_IJNSA_ILi8EEESH_EEENS5_IJSH_SB_EEEEEEEvNS4_8identityENS4_13SM90_TMA_LOADES19_vS1A_EENS_8epilogue10collective6detail29Sm90TmaWarpSpecializedAdapterINS1E_15DefaultEpilogueIaSJ_SJ_NS1D_6thread17LinearCombinationIaLi1EiiLNS1I_9ScaleType4KindE0ELNS_15FloatRoundStyleE2EaEENS1_15EpilogueDefaultEEEEEvvEEEEvNT_6ParamsE,(.L_x_585 - _ZN7cutlass13device_kernelINS_4gemm6kernel13GemmUniversalIN4cute5tupleIJiiiiEEENS1_10collective13CollectiveMmaINS1_34MainloopSm90TmaGmmaWarpSpecializedILi3ENS5_IJNS4_1CILi1EEENSA_ILi4EEESB_EEENS1_35KernelTmaWarpSpecializedCooperativeEEENS5_IJNSA_ILi256EEESG_NSA_ILi128EEEEEEaNS5_IJlSB_lEEEaSJ_NS4_8TiledMMAINS4_8MMA_AtomIJNS4_4SM904GMMA27MMA_64x256x32_S32S8S8_SS_TNEEEENS4_6LayoutINS5_IJNSA_ILi2EEESB_SB_EEENS5_IJSB_NSA_ILi0EEEST_EEEEENS5_IJNS4_10UnderscoreESW_SW_EEEEENS4_23SM90_TMA_LOAD_MULTICASTENS4_14ComposedLayoutINS4_7SwizzleILi3ELi4ELi3EEENS4_18smem_ptr_flag_bitsILi8EEENSQ_INS5_IJNSA_ILi8EEESH_EEENS5_IJSH_SB_EEEEEEEvNS4_8identityENS4_13SM90_TMA_LOADES19_vS1A_EENS_8epilogue10collective6detail29Sm90TmaWarpSpecializedAdapterINS1E_15DefaultEpilogueIaSJ_SJ_NS1D_6thread17LinearCombinationIaLi1EiiLNS1I_9ScaleType4KindE0ELNS_15FloatRoundStyleE2EaEENS1_15EpilogueDefaultEEEEEvvEEEEvNT_6ParamsE)
        .other          _ZN7cutlass13device_kernelINS_4gemm6kernel13GemmUniversalIN4cute5tupleIJiiiiEEENS1_10collective13CollectiveMmaINS1_34MainloopSm90TmaGmmaWarpSpecializedILi3ENS5_IJNS4_1CILi1EEENSA_ILi4EEESB_EEENS1_35KernelTmaWarpSpecializedCooperativeEEENS5_IJNSA_ILi256EEESG_NSA_ILi128EEEEEEaNS5_IJlSB_lEEEaSJ_NS4_8TiledMMAINS4_8MMA_AtomIJNS4_4SM904GMMA27MMA_64x256x32_S32S8S8_SS_TNEEEENS4_6LayoutINS5_IJNSA_ILi2EEESB_SB_EEENS5_IJSB_NSA_ILi0EEEST_EEEEENS5_IJNS4_10UnderscoreESW_SW_EEEEENS4_23SM90_TMA_LOAD_MULTICASTENS4_14ComposedLayoutINS4_7SwizzleILi3ELi4ELi3EEENS4_18smem_ptr_flag_bitsILi8EEENSQ_INS5_IJNSA_ILi8EEESH_EEENS5_IJSH_SB_EEEEEEEvNS4_8identityENS4_13SM90_TMA_LOADES19_vS1A_EENS_8epilogue10collective6detail29Sm90TmaWarpSpecializedAdapterINS1E_15DefaultEpilogueIaSJ_SJ_NS1D_6thread17LinearCombinationIaLi1EiiLNS1I_9ScaleType4KindE0ELNS_15FloatRoundStyleE2EaEENS1_15EpilogueDefaultEEEEEvvEEEEvNT_6ParamsE,@"STO_CUDA_ENTRY STV_DEFAULT"
_ZN7cutlass13device_kernelINS_4gemm6kernel13GemmUniversalIN4cute5tupleIJiiiiEEENS1_10collective13CollectiveMmaINS1_34MainloopSm90TmaGmmaWarpSpecializedILi3ENS5_IJNS4_1CILi1EEENSA_ILi4EEESB_EEENS1_35KernelTmaWarpSpecializedCooperativeEEENS5_IJNSA_ILi256EEESG_NSA_ILi128EEEEEEaNS5_IJlSB_lEEEaSJ_NS4_8TiledMMAINS4_8MMA_AtomIJNS4_4SM904GMMA27MMA_64x256x32_S32S8S8_SS_TNEEEENS4_6LayoutINS5_IJNSA_ILi2EEESB_SB_EEENS5_IJSB_NSA_ILi0EEEST_EEEEENS5_IJNS4_10UnderscoreESW_SW_EEEEENS4_23SM90_TMA_LOAD_MULTICASTENS4_14ComposedLayoutINS4_7SwizzleILi3ELi4ELi3EEENS4_18smem_ptr_flag_bitsILi8EEENSQ_INS5_IJNSA_ILi8EEESH_EEENS5_IJSH_SB_EEEEEEEvNS4_8identityENS4_13SM90_TMA_LOADES19_vS1A_EENS_8epilogue10collective6detail29Sm90TmaWarpSpecializedAdapterINS1E_15DefaultEpilogueIaSJ_SJ_NS1D_6thread17LinearCombinationIaLi1EiiLNS1I_9ScaleType4KindE0ELNS_15FloatRoundStyleE2EaEENS1_15EpilogueDefaultEEEEEvvEEEEvNT_6ParamsE:
[----:B------:R-:W0:Y:S02]  /*0000*/  LDC R1, c[0x0][0x28] ;  /* 0x00000a00ff017b82 */ /* 0x000e240000000800 */
[----:B0-----:R-:W-:Y:S01]  /*0010*/  VIADD R1, R1, 0xfffff878 ;  /* 0xfffff87801017836 */ /* 0x001fe20000000000 */
[----:B------:R-:W0:Y:S01]  /*0020*/  S2R R5, SR_TID.X ;  /* 0x0000000000057919 */ /* 0x000e220000002100 */
[----:B------:R-:W-:Y:S01]  /*0030*/  ELECT P0, URZ, PT ;  /* 0x00000000003f782f */ /* 0x000fe20003800000 */
[----:B------:R-:W-:Y:S01]  /*0040*/  BSSY B0, `(.L_x_0) ;  /* 0x0000015000007945 */ /* 0x000fe20003800000 */
[--C-:B0-----:R-:W-:Y:S02]  /*0050*/  SHF.R.U32.HI R0, RZ, 0x5, R5.reuse ;  /* 0x00000005ff007819 */ /* 0x101fe40000011605 */
[----:B------:R-:W-:-:S03]  /*0060*/  SHF.R.U32.HI R2, RZ, 0x7, R5 ;  /* 0x00000007ff027819 */ /* 0x000fc60000011605 */
[----:B------:R-:W0:Y:S04]  /*0070*/  SHFL.IDX PT, R3, R0, RZ, 0x1f ;  /* 0x00001fff00037589 */ /* 0x000e2800000e0000 */
[----:B------:R-:W1:Y:S01]  /*0080*/  SHFL.IDX PT, R2, R2, RZ, 0x1f ;  /* 0x00001fff02027589 */ /* 0x000e6200000e0000 */
[----:B0-----:R-:W-:Y:S02]  /*0090*/  R2UR UR9, R3 ;  /* 0x00000000030972ca */ /* 0x001fe400000e0000 */
[----:B-1----:R-:W-:-:S11]  /*00a0*/  R2UR UR5, R2 ;  /* 0x00000000020572ca */ /* 0x002fd600000e0000 */
[----:B------:R-:W-:Y:S02]  /*00b0*/  USHF.R.S32.HI UR4, URZ, 0x1f, UR9 ;  /* 0x0000001f3f047899 */ /* 0x000fe40008011409 */
[----:B------:R-:W-:Y:S02]  /*00c0*/  ISETP.NE.OR P0, PT, RZ, UR9, !P0 ;  /* 0x00000009ff007c0c */ /* 0x000fe4000c705670 */
[----:B------:R-:W-:-:S04]  /*00d0*/  ULEA.HI UR4, UR4, UR9, URZ, 0x2 ;  /* 0x0000000904047291 */ /* 0x000fc8000f8f103f */
[----:B------:R-:W-:-:S04]  /*00e0*/  ULOP3.LUT UR4, UR4, 0xfffffffc, URZ, 0xc0, !UPT ;  /* 0xfffffffc04047892 */ /* 0x000fc8000f8ec03f */
[----:B------:R-:W-:-:S03]  /*00f0*/  UIADD3 UR9, UR9, -UR4, URZ ;  /* 0x8000000409097290 */ /* 0x000fc6000fffe03f */
[----:B------:R-:W-:Y:S09]  /*0100*/  @P0 BRA `(.L_x_1) ;  /* 0x0000000000200947 */ /* 0x000ff20003800000 */
[----:B------:R-:W-:Y:S02]  /*0110*/  ULDC.64 UR6, c[0x0][0x198] ;  /* 0x0000660000067ab9 */ /* 0x000fe40000000a00 */
[----:B------:R-:W-:Y:S02]  /*0120*/  UIADD3 UR10, UP0, UR6, 0xf0, URZ ;  /* 0x000000f0060a7890 */ /* 0x000fe4000ff1e03f */
[----:B------:R-:W-:Y:S02]  /*0130*/  UIADD3 UR6, UP1, UR6, 0x1f0, URZ ;  /* 0x000001f006067890 */ /* 0x000fe4000ff3e03f */
[----:B------:R-:W-:Y:S02]  /*0140*/  UIADD3.X UR11, URZ, UR7, URZ, UP0, !UPT ;  /* 0x000000073f0b7290 */ /* 0x000fe400087fe43f */
[----:B------:R-:W-:-:S07]  /*0150*/  UIADD3.X UR7, URZ, UR7, URZ, UP1, !UPT ;  /* 0x000000073f077290 */ /* 0x000fce0008ffe43f */
[----:B------:R0:W-:Y:S02]  /*0160*/  UTMACCTL.PF [UR10] ;  /* 0x000000000a0079b9 */ /* 0x0001e40008040000 */
[----:B------:R0:W-:Y:S02]  /*0170*/  UTMACCTL.PF [UR6] ;  /* 0x00000000060079b9 */ /* 0x0001e40008040000 */
[----:B0-----:R-:W-:Y:S01]  /*0180*/  NOP ;  /* 0x0000000000007918 */ /* 0x001fe20000000000 */
.L_x_1:
[----:B------:R-:W-:Y:S05]  /*0190*/  BSYNC B0 ;  /* 0x0000000000007941 */ /* 0x000fea0003800000 */
.L_x_0:
[----:B------:R-:W0:Y:S01]  /*01a0*/  SHFL.IDX PT, R2, R0, RZ, 0x1f ;  /* 0x00001fff00027589 */ /* 0x000e2200000e0000 */
[----:B------:R-:W-:Y:S01]  /*01b0*/  UISETP.NE.AND UP0, UPT, UR9, 0x3, UPT ;  /* 0x000000030900788c */ /* 0x000fe2000bf05270 */
[----:B------:R-:W-:Y:S01]  /*01c0*/  ISETP.NE.AND P2, PT, RZ, UR5, PT ;  /* 0x00000005ff007c0c */ /* 0x000fe2000bf45270 */
[----:B------:R-:W-:Y:S02]  /*01d0*/  UIADD3 UR16, UR5, -0x1, URZ ;  /* 0xffffffff05107890 */ /* 0x000fe4000fffe03f */
[----:B------:R-:W-:Y:S02]  /*01e0*/  UISETP.EQ.OR UP0, UPT, UR9, URZ, !UP0 ;  /* 0x0000003f0900728c */ /* 0x000fe4000c702670 */
[----:B------:R-:W-:Y:S02]  /*01f0*/  UISETP.GE.U32.AND UP1, UPT, UR16, 0x2, UPT ;  /* 0x000000021000788c */ /* 0x000fe4000bf26070 */
[----:B------:R-:W-:-:S04]  /*0200*/  UISETP.EQ.AND UP0, UPT, UR5, URZ, UP0 ;  /* 0x0000003f0500728c */ /* 0x000fc80008702270 */
[----:B------:R-:W-:-:S04]  /*0210*/  USEL UR40, URZ, 0x1, !UP0 ;  /* 0x000000013f287887 */ /* 0x000fc8000c000000 */
[----:B------:R-:W-:Y:S01]  /*0220*/  USEL UR40, UR40, 0x2, UP1 ;  /* 0x0000000228287887 */ /* 0x000fe20008800000 */
[----:B0-----:R-:W-:-:S13]  /*0230*/  ISETP.NE.AND P0, PT, R2, RZ, PT ;  /* 0x000000ff0200720c */ /* 0x001fda0003f05270 */
[----:B------:R-:W-:Y:S05]  /*0240*/  @P0 BRA `(.L_x_2) ;  /* 0x0000000000500947 */ /* 0x000fea0003800000 */
[----:B------:R-:W0:Y:S01]  /*0250*/  S2UR UR8, SR_CgaCtaId ;  /* 0x00000000000879c3 */ /* 0x000e220000008800 */
[----:B------:R-:W-:Y:S01]  /*0260*/  UMOV UR4, 0x400 ;  /* 0x0000040000047882 */ /* 0x000fe20000000000 */
[----:B------:R-:W-:Y:S01]  /*0270*/  UMOV UR5, 0x1 ;  /* 0x0000000100057882 */ /* 0x000fe20000000000 */
[----:B------:R-:W-:Y:S01]  /*0280*/  UMOV UR6, 0x8 ;  /* 0x0000000800067882 */ /* 0x000fe20000000000 */
[----:B------:R-:W-:Y:S01]  /*0290*/  ELECT P0, URZ, PT ;  /* 0x00000000003f782f */ /* 0x000fe20003800000 */
[----:B------:R-:W-:-:S04]  /*02a0*/  UIADD3 UR6, -UR6, 0x100000, URZ ;  /* 0x0010000006067890 */ /* 0x000fc8000fffe13f */
[----:B------:R-:W-:Y:S02]  /*02b0*/  USHF.L.U32 UR7, UR6, 0xb, URZ ;  /* 0x0000000b06077899 */ /* 0x000fe4000800063f */
[----:B------:R-:W-:Y:S02]  /*02c0*/  USHF.L.U32 UR6, UR6, 0x1, URZ ;  /* 0x0000000106067899 */ /* 0x000fe4000800063f */
[----:B0-----:R-:W-:Y:S02]  /*02d0*/  ULEA UR8, UR8, UR4, 0x18 ;  /* 0x0000000408087291 */ /* 0x001fe4000f8ec03f */
[----:B------:R-:W-:-:S04]  /*02e0*/  UIADD3 UR4, -UR5, 0x100000, URZ ;  /* 0x0010000005047890 */ /* 0x000fc8000fffe13f */
[----:B------:R-:W-:Y:S02]  /*02f0*/  USHF.L.U32 UR5, UR4, 0xb, URZ ;  /* 0x0000000b04057899 */ /* 0x000fe4000800063f */
[----:B------:R-:W-:Y:S01]  /*0300*/  USHF.L.U32 UR4, UR4, 0x1, URZ ;  /* 0x0000000104047899 */ /* 0x000fe2000800063f */
[----:B------:R-:W0:Y:S11]  /*0310*/  FENCE.VIEW.ASYNC.S ;  /* 0x00000000000073c6 */ /* 0x000e360000000000 */
[----:B0-----:R0:W1:Y:S01]  /*0320*/  SYNCS.EXCH.64 URZ, [UR8], UR4 ;  /* 0x00000004083f75b2 */ /* 0x0010620008000100 */
[----:B------:R0:W2:Y:S01]  /*0330*/  SYNCS.EXCH.64 URZ, [UR8+0x18], UR6 ;  /* 0x00001806083f75b2 */ /* 0x0000a20008000100 */
[----:B------:R0:W3:Y:S01]  /*0340*/  SYNCS.EXCH.64 URZ, [UR8+0x8], UR4 ;  /* 0x00000804083f75b2 */ /* 0x0000e20008000100 */
[----:B------:R0:W4:Y:S01]  /*0350*/  SYNCS.EXCH.64 URZ, [UR8+0x20], UR6 ;  /* 0x00002006083f75b2 */ /* 0x0001220008000100 */
[----:B------:R0:W0:Y:S01]  /*0360*/  SYNCS.EXCH.64 URZ, [UR8+0x10], UR4 ;  /* 0x00001004083f75b2 */ /* 0x0000220008000100 */
[----:B------:R0:W0:Y:S01]  /*0370*/  SYNCS.EXCH.64 URZ, [UR8+0x28], UR6 ;  /* 0x00002806083f75b2 */ /* 0x0000220008000100 */
[----:B------:R-:W-:Y:S01]  /*0380*/  NOP ;  /* 0x0000000000007918 */ /* 0x000fe20000000000 */
.L_x_2:
[----:B------:R-:W5:Y:S01]  /*0390*/  S2UR UR10, SR_CTAID.Y ;  /* 0x00000000000a79c3 */ /* 0x000f620000002600 */
[----:B------:R-:W1:Y:S01]  /*03a0*/  SHFL.IDX PT, R0, R0, RZ, 0x1f ;  /* 0x00001fff00007589 */ /* 0x000e6200000e0000 */
[----:B------:R-:W-:Y:S02]  /*03b0*/  SHF.R.S32.HI R3, RZ, 0x1f, R5 ;  /* 0x0000001fff037819 */ /* 0x000fe40000011405 */
[----:B------:R-:W-:Y:S02]  /*03c0*/  ELECT P0, URZ, PT ;  /* 0x00000000003f782f */ /* 0x000fe40003800000 */
[----:B------:R-:W-:Y:S01]  /*03d0*/  SHF.R.S32.HI R7, RZ, 0x1f, R2 ;  /* 0x0000001fff077819 */ /* 0x000fe20000011402 */
[----:B0-----:R-:W-:Y:S01]  /*03e0*/  ULDC UR4, c[0x0][0x154] ;  /* 0x0000550000047ab9 */ /* 0x001fe20000000800 */
[----:B------:R-:W-:Y:S01]  /*03f0*/  LEA.HI R3, R3, R5, RZ, 0x7 ;  /* 0x0000000503037211 */ /* 0x000fe200078f38ff */
[----:B------:R-:W-:Y:S01]  /*0400*/  ULDC UR11, c[0x0][0x148] ;  /* 0x00005200000b7ab9 */ /* 0x000fe20000000800 */
[----:B------:R-:W0:Y:S01]  /*0410*/  S2UR UR13, SR_CTAID.X ;  /* 0x00000000000d79c3 */ /* 0x000e220000002500 */
[----:B------:R-:W-:Y:S01]  /*0420*/  LEA.HI R7, R7, R2, RZ, 0x2 ;  /* 0x0000000207077211 */ /* 0x000fe200078f10ff */
[----:B------:R-:W-:Y:S01]  /*0430*/  NOP ;  /* 0x0000000000007918 */ /* 0x000fe20000000000 */
[----:B------:R-:W-:Y:S01]  /*0440*/  LOP3.LUT R3, R3, 0xffffff80, RZ, 0xc0, !PT ;  /* 0xffffff8003037812 */ /* 0x000fe200078ec0ff */
[----:B------:R-:W-:Y:S01]  /*0450*/  NOP ;  /* 0x0000000000007918 */ /* 0x000fe20000000000 */
[----:B------:R-:W-:-:S03]  /*0460*/  LOP3.LUT R7, R7, 0x3ffffffc, RZ, 0xc0, !PT ;  /* 0x3ffffffc07077812 */ /* 0x000fc600078ec0ff */
[----:B------:R-:W-:Y:S02]  /*0470*/  IMAD.IADD R3, R5, 0x1, -R3 ;  /* 0x0000000105037824 */ /* 0x000fe400078e0a03 */
[----:B------:R-:W-:Y:S01]  /*0480*/  IMAD.IADD R2, R2, 0x1, -R7 ;  /* 0x0000000102027824 */ /* 0x000fe200078e0a07 */
[----:B-----5:R-:W-:Y:S02]  /*0490*/  I2FP.F32.U32 R4, UR10 ;  /* 0x0000000a00047c45 */ /* 0x020fe40008201000 */
[----:B-1----:R-:W-:Y:S02]  /*04a0*/  ISETP.NE.OR P0, PT, R0, RZ, !P0 ;  /* 0x000000ff0000720c */ /* 0x002fe40004705670 */
[----:B------:R-:W-:Y:S01]  /*04b0*/  SHF.R.S32.HI R0, RZ, 0x1f, R3 ;  /* 0x0000001fff007819 */ /* 0x000fe20000011403 */
[----:B------:R-:W-:Y:S01]  /*04c0*/  FMUL R8, R4, UR4 ;  /* 0x0000000404087c20 */ /* 0x000fe20008400000 */
[----:B------:R-:W-:Y:S01]  /*04d0*/  ULDC UR4, c[0x0][0x150] ;  /* 0x0000540000047ab9 */ /* 0x000fe20000000800 */
[----:B0-----:R-:W-:-:S02]  /*04e0*/  I2FP.F32.U32 R4, UR13 ;  /* 0x0000000d00047c45 */ /* 0x001fc40008201000 */
[----:B------:R-:W-:Y:S02]  /*04f0*/  LEA.HI R0, R0, R3, RZ, 0x3 ;  /* 0x0000000300007211 */ /* 0x000fe400078f18ff */
[----:B------:R-:W0:Y:S01]  /*0500*/  F2I.U32.TRUNC.NTZ R8, R8 ;  /* 0x0000000800087305 */ /* 0x000e22000020f000 */
[----:B------:R-:W-:Y:S01]  /*0510*/  FMUL R6, R4, UR4 ;  /* 0x0000000404067c20 */ /* 0x000fe20008400000 */
[--C-:B------:R-:W-:Y:S02]  /*0520*/  SHF.R.S32.HI R4, RZ, 0x3, R0.reuse ;  /* 0x00000003ff047819 */ /* 0x100fe40000011400 */
[----:B------:R-:W-:Y:S01]  /*0530*/  VOTEU.ALL UP0, P0 ;  /* 0x00000000003f7886 */ /* 0x000fe20000000000 */
[----:B------:R-:W-:Y:S01]  /*0540*/  SHF.R.S32.HI R5, RZ, 0x1f, R0 ;  /* 0x0000001fff057819 */ /* 0x000fe20000011400 */
[----:B------:R-:W-:Y:S01]  /*0550*/  UMOV UR4, 0x20 ;  /* 0x0000002000047882 */ /* 0x000fe20000000000 */
[----:B------:R-:W1:Y:S01]  /*0560*/  LDC R0, c[0x0][0x140] ;  /* 0x00005000ff007b82 */ /* 0x000e620000000800 */
[----:B------:R-:W5:Y:S01]  /*0570*/  F2I.U32.TRUNC.NTZ R6, R6 ;  /* 0x0000000600067305 */ /* 0x000f62000020f000 */
[----:B------:R-:W-:Y:S01]  /*0580*/  LEA.HI R5, R5, R4, RZ, 0x2 ;  /* 0x0000000405057211 */ /* 0x000fe200078f10ff */
[----:B------:R-:W-:Y:S01]  /*0590*/  @!UP0 UMOV UR7, 0x400 ;  /* 0x0000040000078882 */ /* 0x000fe20000000000 */
[----:B------:R-:W-:-:S04]  /*05a0*/  @!UP0 UIADD3 UR4, -UR4, 0x100000, URZ ;  /* 0x0010000004048890 */ /* 0x000fc8000fffe13f */
[----:B------:R-:W-:Y:S02]  /*05b0*/  @!UP0 USHF.L.U32 UR5, UR4, 0xb, URZ ;  /* 0x0000000b04058899 */ /* 0x000fe4000800063f */
[----:B------:R-:W-:Y:S01]  /*05c0*/  @!UP0 USHF.L.U32 UR4, UR4, 0x1, URZ ;  /* 0x0000000104048899 */ /* 0x000fe2000800063f */
[----:B------:R-:W-:Y:S01]  /*05d0*/  LOP3.LUT R5, R5, 0xfffffffc, RZ, 0xc0, !PT ;  /* 0xfffffffc05057812 */ /* 0x000fe200078ec0ff */
[----:B------:R-:W-:Y:S01]  /*05e0*/  VOTEU.ALL UP1, P0 ;  /* 0x00000000003f7886 */ /* 0x000fe20000020000 */
[----:B------:R-:W2:Y:S01]  /*05f0*/  @!UP0 S2UR UR8, SR_CgaCtaId ;  /* 0x00000000000889c3 */ /* 0x000ea20000008800 */
[----:B0-----:R-:W-:Y:S02]  /*0600*/  R2UR UR12, R8 ;  /* 0x00000000080c72ca */ /* 0x001fe400000e0000 */
[----:B------:R-:W-:Y:S02]  /*0610*/  IADD3 R5, R4, -R5, RZ ;  /* 0x8000000504057210 */ /* 0x000fe40007ffe0ff */
[----:B-----5:R-:W-:-:S03]  /*0620*/  R2UR UR6, R6 ;  /* 0x00000000060672ca */ /* 0x020fc600000e0000 */
[----:B------:R-:W-:-:S06]  /*0630*/  IMAD R2, R2, 0x4, R5 ;  /* 0x0000000402027824 */ /* 0x000fcc00078e0205 */
[----:B------:R-:W-:Y:S01]  /*0640*/  UIADD3 UR12, -UR12, URZ, URZ ;  /* 0x0000003f0c0c7290 */ /* 0x000fe2000fffe13f */
[----:B------:R-:W-:Y:S02]  /*0650*/  SHF.L.U32 R155, R2, 0x2, RZ ;  /* 0x00000002029b7819 */ /* 0x000fe400000006ff */
[----:B-1----:R-:W-:Y:S01]  /*0660*/  ISETP.EQ.U32.AND P3, PT, R0, 0x1, PT ;  /* 0x000000010000780c */ /* 0x002fe20003f62070 */
[----:B------:R-:W-:Y:S01]  /*0670*/  UIMAD UR14, UR11, UR12, UR10 ;  /* 0x0000000c0b0e72a4 */ /* 0x000fe2000f8e020a */
[----:B------:R-:W-:Y:S01]  /*0680*/  LOP3.LUT R155, R2, 0xc, R155, 0x78, !PT ;  /* 0x0000000c029b7812 */ /* 0x000fe200078e789b */
[----:B------:R-:W-:Y:S02]  /*0690*/  UIADD3 UR6, -UR6, URZ, URZ ;  /* 0x0000003f06067290 */ /* 0x000fe4000fffe13f */
[----:B--2---:R-:W-:Y:S02]  /*06a0*/  @!UP0 ULEA UR7, UR8, UR7, 0x18 ;  /* 0x0000000708078291 */ /* 0x004fe4000f8ec03f */
[----:B------:R-:W-:Y:S01]  /*06b0*/  ISETP.NE.AND P1, PT, R155, UR14, PT ;  /* 0x0000000e9b007c0c */ /* 0x000fe2000bf25270 */
[----:B------:R-:W-:Y:S01]  /*06c0*/  VOTEU.ALL UP0, P0 ;  /* 0x00000000003f7886 */ /* 0x000fe20000000000 */
[----:B------:R-:W-:Y:S01]  /*06d0*/  ULDC UR8, c[0x0][0x144] ;  /* 0x0000510000087ab9 */ /* 0x000fe20000000800 */
[----:B------:R-:W-:Y:S01]  /*06e0*/  LOP3.LUT P0, RZ, R3, 0x7, RZ, 0xc0, !PT ;  /* 0x0000000703ff7812 */ /* 0x000fe2000780c0ff */
[----:B------:R-:W-:-:S03]  /*06f0*/  UIMAD UR8, UR8, UR6, UR13 ;  /* 0x00000006080872a4 */ /* 0x000fc6000f8e020d */
[----:B------:R-:W-:-:S03]  /*0700*/  ISETP.LT.U32.AND P0, PT, R155, 0x4, !P0 ;  /* 0x000000049b00780c */ /* 0x000fc60004701070 */
[----:B------:R-:W-:Y:S01]  /*0710*/  ISETP.EQ.OR P1, PT, RZ, UR8, !P1 ;  /* 0x00000008ff007c0c */ /* 0x000fe2000cf22670 */
[----:B------:R-:W0:Y:S02]  /*0720*/  FENCE.VIEW.ASYNC.S ;  /* 0x00000000000073c6 */ /* 0x000e240000000000 */
[----:B0-----:R0:W1:Y:S01]  /*0730*/  @!UP0 SYNCS.EXCH.64 URZ, [UR7+0x40], UR4 ;  /* 0x00004004073f85b2 */ /* 0x0010620008000100 */
[----:B------:R-:W-:-:S04]  /*0740*/  PLOP3.LUT P0, PT, P0, P1, PT, 0x80, 0x0 ;  /* 0x000000000000781c */ /* 0x000fc80000703070 */
[----:B------:R-:W-:Y:S01]  /*0750*/  P2R R19, PR, RZ, 0x1 ;  /* 0x00000001ff137803 */ /* 0x000fe20000000000 */
[----:B------:R0:W2:Y:S01]  /*0760*/  @!UP1 SYNCS.EXCH.64 URZ, [UR7+0x48], UR4 ;  /* 0x00004804073f95b2 */ /* 0x0000a20008000100 */
[----:B------:R-:W-:Y:S01]  /*0770*/  NOP ;  /* 0x0000000000007918 */ /* 0x000fe20000000000 */
[----:B------:R-:W-:Y:S06]  /*0780*/  @!P3 BRA `(.L_x_3) ;  /* 0x000000000008b947 */ /* 0x000fec0003800000 */
[----:B-1234-:R-:W-:Y:S01]  /*0790*/  UCGABAR_ARV ;  /* 0x00000000000079c7 */ /* 0x01efe20008000000 */
[----:B------:R-:W-:Y:S05]  /*07a0*/  BRA `(.L_x_4) ;  /* 0x0000000000047947 */ /* 0x000fea0003800000 */
.L_x_3:
[----:B-1234-:R-:W-:Y:S01]  /*07b0*/  NOP ;  /* 0x0000000000007918 */ /* 0x01efe20000000000 */
.L_x_4:
[----:B0-----:R-:W-:Y:S01]  /*07c0*/  ULDC UR4, c[0x0][0x65c] ;  /* 0x0001970000047ab9 */ /* 0x001fe20000000800 */
[----:B------:R-:W-:Y:S01]  /*07d0*/  UMOV UR5, URZ ;  /* 0x0000003f00057c82 */ /* 0x000fe20008000000 */
[----:B------:R-:W-:-:S03]  /*07e0*/  UISETP.NE.AND UP0, UPT, UR4, 0x1, UPT ;  /* 0x000000010400788c */ /* 0x000fc6000bf05270 */
[----:B------:R-:W-:Y:S01]  /*07f0*/  UMOV UR4, UR13 ;  /* 0x0000000d00047c82 */ /* 0x000fe20008000000 */
[----:B------:R-:W-:Y:S02]  /*0800*/  UP2UR UR46, UPR, URZ, 0x1 ;  /* 0x000000013f2e7883 */ /* 0x000fe40008000000 */
[----:B------:R-:W-:Y:S02]  /*0810*/  PLOP3.LUT P0, PT, PT, PT, UP0, 0x80, 0x0 ;  /* 0x000000000000781c */ /* 0x000fe40003f0f008 */
[----:B------:R-:W-:Y:S02]  /*0820*/  PLOP3.LUT P1, PT, PT, PT, UP0, 0x80, 0x0 ;  /* 0x000000000000781c */ /* 0x000fe40003f2f008 */
[----:B------:R-:W-:Y:S01]  /*0830*/  PLOP3.LUT P5, PT, PT, PT, UP0, 0x80, 0x0 ;  /* 0x000000000000781c */ /* 0x000fe20003faf008 */
[----:B------:R-:W-:Y:S01]  /*0840*/  @UP0 ULDC UR14, c[0x0][0x10] ;  /* 0x00000400000e0ab9 */ /* 0x000fe20000000800 */
[----:B------:R-:W-:Y:S01]  /*0850*/  @UP0 UMOV UR6, UR10 ;  /* 0x0000000a00060c82 */ /* 0x000fe20008000000 */
[----:B------:R-:W-:Y:S01]  /*0860*/  @UP0 UMOV UR7, URZ ;  /* 0x0000003f00070c82 */ /* 0x000fe20008000000 */
[----:B------:R-:W-:Y:S01]  /*0870*/  PLOP3.LUT P4, PT, PT, PT, UP0, 0x80, 0x0 ;  /* 0x000000000000781c */ /* 0x000fe20003f8f008 */
[----:B------:R-:W-:-:S03]  /*0880*/  @UP0 UIMAD.WIDE.U32 UR14, UR13, UR14, UR6 ;  /* 0x0000000e0d0e02a5 */ /* 0x000fc6000f8e0006 */
[----:B------:R-:W-:Y:S01]  /*0890*/  @!UP0 ULDC UR7, c[0x0][0xc] ;  /* 0x0000030000078ab9 */ /* 0x000fe20000000800 */
[----:B------:R-:W-:Y:S01]  /*08a0*/  @UP0 UMOV UR6, URZ ;  /* 0x0000003f00060c82 */ /* 0x000fe20008000000 */
[----:B------:R-:W-:Y:S01]  /*08b0*/  @!UP0 UIMAD.WIDE.U32 UR4, UR10, UR7, UR4 ;  /* 0x000000070a0482a5 */ /* 0x000fe2000f8e0004 */
[----:B------:R-:W-:Y:S01]  /*08c0*/  IMAD.U32 R2, RZ, RZ, UR14 ;  /* 0x0000000eff027e24 */ /* 0x000fe2000f8e00ff */
[----:B------:R-:W-:Y:S02]  /*08d0*/  @UP0 UIADD3 UR6, UR15, UR6, URZ ;  /* 0x000000060f060290 */ /* 0x000fe4000fffe03f */
[----:B------:R-:W-:Y:S02]  /*08e0*/  IMAD.U32 R3, RZ, RZ, UR15 ;  /* 0x0000000fff037e24 */ /* 0x000fe4000f8e00ff */
[----:B------:R-:W-:Y:S01]  /*08f0*/  @P0 MOV R7, R2 ;  /* 0x0000000200070202 */ /* 0x000fe20000000f00 */
[----:B------:R-:W-:Y:S01]  /*0900*/  IMAD.U32 R2, RZ, RZ, UR4 ;  /* 0x00000004ff027e24 */ /* 0x000fe2000f8e00ff */
[----:B------:R-:W-:Y:S01]  /*0910*/  MOV R3, UR5 ;  /* 0x0000000500037c02 */ /* 0x000fe20008000f00 */
[----:B------:R-:W-:-:S02]  /*0920*/  IMAD.U32 R5, RZ, RZ, UR5 ;  /* 0x00000005ff057e24 */ /* 0x000fc4000f8e00ff */
[----:B------:R-:W-:Y:S01]  /*0930*/  @P1 IMAD.U32 R6, RZ, RZ, UR6 ;  /* 0x00000006ff061e24 */ /* 0x000fe2000f8e00ff */
[----:B------:R-:W-:Y:S01]  /*0940*/  @!P4 MOV R7, R2 ;  /* 0x000000020007c202 */ /* 0x000fe20000000f00 */
[----:B------:R-:W-:Y:S02]  /*0950*/  @!P5 IMAD.MOV.U32 R6, RZ, RZ, R5 ;  /* 0x000000ffff06d224 */ /* 0x000fe400078e0005 */
[----:B------:R-:W-:-:S03]  /*0960*/  IMAD.U32 R4, RZ, RZ, UR4 ;  /* 0x00000004ff047e24 */ /* 0x000fc6000f8e00ff */
[----:B------:R0:W-:Y:S04]  /*0970*/  STL [R1+0x200], R6 ;  /* 0x0002000601007387 */ /* 0x0001e80000100800 */
[----:B------:R0:W-:Y:S01]  /*0980*/  STL [R1+0x204], R7 ;  /* 0x0002040701007387 */ /* 0x0001e20000100800 */
[----:B------:R-:W-:Y:S05]  /*0990*/  @!P3 BRA `(.L_x_5) ;  /* 0x00000000000cb947 */ /* 0x000fea0003800000 */
[----:B------:R-:W-:Y:S01]  /*09a0*/  UCGABAR_WAIT ;  /* 0x0000000000007dc7 */ /* 0x000fe20008000000 */
[----:B------:R-:W-:Y:S01]  /*09b0*/  CCTL.IVALL ;  /* 0x00000000ff00798f */ /* 0x000fe20002000000 */
[----:B------:R-:W-:Y:S05]  /*09c0*/  BRA `(.L_x_6) ;  /* 0x0000000000047947 */ /* 0x000fea0003800000 */
.L_x_5:
[----:B------:R-:W-:Y:S06]  /*09d0*/  BAR.SYNC.DEFER_BLOCKING 0x0 ;  /* 0x0000000000007b1d */ /* 0x000fec0000010000 */
.L_x_6:
[----:B------:R-:W-:Y:S05]  /*09e0*/  @!P2 BRA `(.L_x_7) ;  /* 0x000001640040a947 */ /* 0x000fea0003800000 */
[----:B------:R-:W-:-:S06]  /*09f0*/  UISETP.GT.U32.AND UP0, UPT, UR16, 0x1, UPT ;  /* 0x000000011000788c */ /* 0x000fcc000bf04070 */
[----:B------:R-:W-:-:S13]  /*0a00*/  PLOP3.LUT P0, PT, PT, PT, UP0, 0x80, 0x0 ;  /* 0x000000000000781c */ /* 0x000fda0003f0f008 */
[----:B------:R-:W-:Y:S05]  /*0a10*/  @P0 EXIT ;  /* 0x000000000000094d */ /* 0x000fea0003800000 */
[----:B------:R-:W-:Y:S01]  /*0a20*/  ULDC.64 UR4, c[0x0][0x650] ;  /* 0x0001940000047ab9 */ /* 0x000fe20000000a00 */
[----:B------:R-:W-:Y:S01]  /*0a30*/  UMOV UR41, 0xffffffff ;  /* 0xffffffff00297882 */ /* 0x000fe20000000000 */
[----:B------:R-:W-:Y:S01]  /*0a40*/  ISETP.GE.U32.AND P0, PT, R7, UR4, PT ;  /* 0x0000000407007c0c */ /* 0x000fe2000bf06070 */
[----:B------:R-:W-:Y:S01]  /*0a50*/  UMOV UR42, 0xffffffff ;  /* 0xffffffff002a7882 */ /* 0x000fe20000000000 */
[----:B------:R-:W-:Y:S01]  /*0a60*/  UMOV UR43, 0xffffffff ;  /* 0xffffffff002b7882 */ /* 0x000fe20000000000 */
[----:B------:R-:W-:Y:S02]  /*0a70*/  PRMT R0, RZ, 0x7610, R0 ;  /* 0x00007610ff007816 */ /* 0x000fe40000000000 */
[----:B------:R-:W-:-:S13]  /*0a80*/  ISETP.GE.U32.AND.EX P0, PT, R6, UR5, PT, P0 ;  /* 0x0000000506007c0c */ /* 0x000fda000bf06100 */
[----:B------:R-:W-:Y:S05]  /*0a90*/  @P0 BRA `(.L_x_8) ;  /* 0x0000000400480947 */ /* 0x000fea0003800000 */
[----:B------:R-:W-:Y:S01]  /*0aa0*/  ULDC.64 UR16, c[0x0][0x628] ;  /* 0x00018a0000107ab9 */ /* 0x000fe20000000a00 */
[C---:B------:R-:W-:Y:S01]  /*0ab0*/  R2UR UR19, R7.reuse ;  /* 0x00000000071372ca */ /* 0x040fe200000e0000 */
[----:B------:R-:W-:Y:S01]  /*0ac0*/  ULDC UR18, c[0x0][0x630] ;  /* 0x00018c0000127ab9 */ /* 0x000fe20000000800 */
[----:B------:R-:W-:Y:S02]  /*0ad0*/  ISETP.NE.U32.AND P0, PT, RZ, UR16, PT ;  /* 0x00000010ff007c0c */ /* 0x000fe4000bf05070 */
[----:B------:R-:W-:Y:S02]  /*0ae0*/  R2UR UR4, R7 ;  /* 0x00000000070472ca */ /* 0x000fe400000e0000 */
[----:B------:R-:W-:Y:S02]  /*0af0*/  ISETP.NE.AND.EX P0, PT, RZ, UR17, PT, P0 ;  /* 0x00000011ff007c0c */ /* 0x000fe4000bf05300 */
[----:B------:R-:W-:-:S11]  /*0b00*/  R2UR UR5, R6 ;  /* 0x00000000060572ca */ /* 0x000fd600000e0000 */
[----:B------:R-:W-:Y:S05]  /*0b10*/  @!P0 BRA `(.L_x_9) ;  /* 0x0000000000308947 */ /* 0x000fea0003800000 */
[----:B------:R-:W-:Y:S01]  /*0b20*/  R2UR UR4, R7 ;  /* 0x00000000070472ca */ /* 0x000fe200000e0000 */
[----:B------:R-:W-:Y:S01]  /*0b30*/  ULDC UR9, c[0x0][0x634] ;  /* 0x00018d0000097ab9 */ /* 0x000fe20000000800 */
[----:B------:R-:W-:-:S11]  /*0b40*/  R2UR UR13, R6 ;  /* 0x00000000060d72ca */ /* 0x000fd600000e0000 */
[----:B------:R-:W-:-:S04]  /*0b50*/  UIADD3 UR9, UP0, UR4, UR9, URZ ;  /* 0x0000000904097290 */ /* 0x000fc8000ff1e03f */
[----:B------:R-:W-:-:S04]  /*0b60*/  UIADD3.X UR13, URZ, UR13, URZ, UP0, !UPT ;  /* 0x0000000d3f0d7290 */ /* 0x000fc800087fe43f */
[----:B------:R-:W-:-:S04]  /*0b70*/  UIMAD.WIDE.U32 UR4, UR13, UR16, URZ ;  /* 0x000000100d0472a5 */ /* 0x000fc8000f8e003f */
[----:B------:R-:W-:Y:S02]  /*0b80*/  UIMAD.WIDE.U32 UR6, UP0, UR9, UR17, UR4 ;  /* 0x00000011090672a5 */ /* 0x000fe4000f800004 */
[----:B------:R-:W-:Y:S02]  /*0b90*/  UIMAD.WIDE.U32 UR4, UR9, UR16, URZ ;  /* 0x00000010090472a5 */ /* 0x000fe4000f8e003f */
[----:B------:R-:W-:Y:S02]  /*0ba0*/  UIADD3.X UR15, URZ, URZ, URZ, UP0, !UPT ;  /* 0x0000003f3f0f7290 */ /* 0x000fe400087fe43f */
[----:B------:R-:W-:Y:S01]  /*0bb0*/  UIADD3 URZ, UP0, UR5, UR6, URZ ;  /* 0x00000006053f7290 */ /* 0x000fe2000ff1e03f */
[----:B------:R-:W-:-:S03]  /*0bc0*/  UMOV UR14, UR7 ;  /* 0x00000007000e7c82 */ /* 0x000fc60008000000 */
[----:B------:R-:W-:-:S12]  /*0bd0*/  UIMAD.WIDE.U32.X UR4, UR13, UR17, UR14, UP0 ;  /* 0x000000110d0472a5 */ /* 0x000fd800080e040e */
.L_x_9:
[----:B------:R-:W-:Y:S01]  /*0be0*/  USHF.R.U64 UR43, UR4, UR18, UR5 ;  /* 0x00000012042b7299 */ /* 0x000fe20008001205 */
[----:B------:R-:W-:Y:S01]  /*0bf0*/  R2UR UR7, R6 ;  /* 0x00000000060772ca */ /* 0x000fe200000e0000 */
[----:B------:R-:W-:Y:S02]  /*0c00*/  USHF.R.U32.HI UR4, URZ, UR18, UR5 ;  /* 0x000000123f047299 */ /* 0x000fe40008011605 */
[----:B------:R-:W-:Y:S01]  /*0c10*/  UIADD3 UR5, UP0, URZ, -UR43, URZ ;  /* 0x8000002b3f057290 */ /* 0x000fe2000ff1e03f */
[----:B------:R-:W-:Y:S01]  /*0c20*/  ULDC.64 UR14, c[0x0][0x620] ;  /* 0x00018800000e7ab9 */ /* 0x000fe20000000a00 */
[----:B------:R-:W-:Y:S02]  /*0c30*/  UMOV UR6, UR19 ;  /* 0x0000001300067c82 */ /* 0x000fe40008000000 */
[----:B------:R-:W-:Y:S01]  /*0c40*/  UIADD3.X UR4, URZ, ~UR4, URZ, UP0, !UPT ;  /* 0x800000043f047290 */ /* 0x000fe200087fe43f */
[----:B------:R-:W-:Y:S01]  /*0c50*/  ULDC UR9, c[0x0][0x618] ;  /* 0x0001860000097ab9 */ /* 0x000fe20000000800 */
[----:B------:R-:W-:-:S02]  /*0c60*/  UIMAD UR12, UR11, UR12, UR10 ;  /* 0x0000000c0b0c72a4 */ /* 0x000fc4000f8e020a */
[----:B------:R-:W-:Y:S02]  /*0c70*/  UIMAD UR4, UR4, UR14, URZ ;  /* 0x0000000e040472a4 */ /* 0x000fe4000f8e023f */
[----:B------:R-:W-:Y:S02]  /*0c80*/  UIMAD.WIDE.U32 UR6, UR5, UR14, UR6 ;  /* 0x0000000e050672a5 */ /* 0x000fe4000f8e0006 */
[----:B------:R-:W-:Y:S01]  /*0c90*/  UIMAD UR4, UR5, UR15, UR4 ;  /* 0x0000000f050472a4 */ /* 0x000fe2000f8e0204 */
[----:B------:R-:W-:Y:S01]  /*0ca0*/  ULDC UR10, c[0x0][0x608] ;  /* 0x00018200000a7ab9 */ /* 0x000fe20000000800 */
[----:B------:R-:W-:Y:S02]  /*0cb0*/  ULDC UR18, c[0x0][0x658] ;  /* 0x0001960000127ab9 */ /* 0x000fe40000000800 */
[----:B------:R-:W-:Y:S01]  /*0cc0*/  UIADD3 UR7, UR7, UR4, URZ ;  /* 0x0000000407077290 */ /* 0x000fe2000fffe03f */
[----:B------:R-:W-:Y:S02]  /*0cd0*/  UMOV UR11, 0xffffffff ;  /* 0xffffffff000b7882 */ /* 0x000fe40000000000 */
[----:B------:R-:W-:Y:S01]  /*0ce0*/  ULDC.64 UR4, c[0x0][0x640] ;  /* 0x0001900000047ab9 */ /* 0x000fe20000000a00 */
[----:B------:R-:W-:Y:S01]  /*0cf0*/  USHF.R.U64 UR16, UR6, UR9, UR7 ;  /* 0x0000000906107299 */ /* 0x000fe20008001207 */
[----:B------:R-:W-:Y:S01]  /*0d00*/  ISETP.NE.U32.AND P0, PT, RZ, UR4, PT ;  /* 0x00000004ff007c0c */ /* 0x000fe2000bf05070 */
[----:B------:R-:W-:-:S02]  /*0d10*/  USHF.R.U32.HI UR7, URZ, UR9, UR7 ;  /* 0x000000093f077299 */ /* 0x000fc40008011607 */
[----:B------:R-:W-:Y:S01]  /*0d20*/  USHF.L.U32 UR6, UR11, UR18, URZ ;  /* 0x000000120b067299 */ /* 0x000fe2000800063f */
[----:B------:R-:W-:Y:S01]  /*0d30*/  ISETP.NE.AND.EX P0, PT, RZ, UR5, PT, P0 ;  /* 0x00000005ff007c0c */ /* 0x000fe2000bf05300 */
[----:B------:R-:W-:Y:S02]  /*0d40*/  USHF.R.U64 UR22, UR16, UR10, UR7 ;  /* 0x0000000a10167299 */ /* 0x000fe40008001207 */
[----:B------:R-:W-:Y:S02]  /*0d50*/  USHF.R.U32.HI UR7, URZ, UR10, UR7 ;  /* 0x0000000a3f077299 */ /* 0x000fe40008011607 */
[----:B------:R-:W-:Y:S02]  /*0d60*/  UISETP.NE.AND UP1, UPT, UR46, URZ, UPT ;  /* 0x0000003f2e00728c */ /* 0x000fe4000bf25270 */
[----:B------:R-:W-:Y:S01]  /*0d70*/  USHF.R.U64 UR23, UR22, UR18, UR7 ;  /* 0x0000001216177299 */ /* 0x000fe20008001207 */
[----:B------:R-:W-:Y:S01]  /*0d80*/  ULDC UR17, c[0x0][0x600] ;  /* 0x0001800000117ab9 */ /* 0x000fe20000000800 */
[----:B------:R-:W-:-:S02]  /*0d90*/  ULOP3.LUT UR13, URZ, UR6, URZ, 0x33, !UPT ;  /* 0x000000063f0d7292 */ /* 0x000fc4000f8e333f */
[----:B------:R-:W-:Y:S02]  /*0da0*/  UIADD3 UR15, UR17, -0x1, URZ ;  /* 0xffffffff110f7890 */ /* 0x000fe4000fffe03f */
[----:B------:R-:W-:Y:S02]  /*0db0*/  USEL UR12, UR8, UR12, !UP1 ;  /* 0x0000000c080c7287 */ /* 0x000fe4000c800000 */
[----:B------:R-:W-:Y:S01]  /*0dc0*/  USHF.R.U32.HI UR7, URZ, UR18, UR7 ;  /* 0x000000123f077299 */ /* 0x000fe20008011607 */
[----:B------:R-:W-:Y:S01]  /*0dd0*/  ULDC UR19, c[0x0][0x648] ;  /* 0x0001920000137ab9 */ /* 0x000fe20000000800 */
[----:B------:R-:W-:Y:S01]  /*0de0*/  ULDC UR20, c[0x0][0x638] ;  /* 0x00018e0000147ab9 */ /* 0x000fe20000000800 */
[----:B------:R-:W-:Y:S01]  /*0df0*/  UMOV UR21, 0x1 ;  /* 0x0000000100157882 */ /* 0x000fe20000000000 */
[----:B------:R-:W-:Y:S01]  /*0e00*/  UMOV UR6, UR23 ;  /* 0x0000001700067c82 */ /* 0x000fe20008000000 */
[----:B------:R-:W-:Y:S07]  /*0e10*/  @!P0 BRA `(.L_x_10) ;  /* 0x0000000000308947 */ /* 0x000fee0003800000 */
[----:B------:R-:W-:Y:S02]  /*0e20*/  ULDC UR10, c[0x0][0x64c] ;  /* 0x00019300000a7ab9 */ /* 0x000fe40000000800 */
        /* <DEDUP_REMOVED lines=8> */
[----:B------:R-:W-:-:S07]  /*0eb0*/  UIMAD.WIDE.U32.X UR4, UR14, UR5, UR10, UP0 ;  /* 0x000000050e0472a5 */ /* 0x000fce00080e040a */
[----:B------:R-:W-:Y:S01]  /*0ec0*/  UMOV UR6, UR4 ;  /* 0x0000000400067c82 */ /* 0x000fe20008000000 */
[----:B------:R-:W-:-:S05]  /*0ed0*/  UMOV UR7, UR5 ;  /* 0x0000000500077c82 */ /* 0x000fca0008000000 */
.L_x_10:
[----:B------:R-:W-:Y:S01]  /*0ee0*/  USHF.R.U64 UR5, UR6, UR19, UR7 ;  /* 0x0000001306057299 */ /* 0x000fe20008001207 */
[----:B------:R-:W-:Y:S01]  /*0ef0*/  IMAD.MOV.U32 R0, RZ, RZ, 0x1 ;  /* 0x00000001ff007424 */ /* 0x000fe200078e00ff */
[----:B------:R-:W-:Y:S02]  /*0f00*/  USHF.L.U32 UR4, UR21, UR18, URZ ;  /* 0x0000001215047299 */ /* 0x000fe4000800063f */
[----:B------:R-:W-:Y:S02]  /*0f10*/  ULOP3.LUT UR13, UR22, UR13, URZ, 0xc0, !UPT ;  /* 0x0000000d160d7292 */ /* 0x000fe4000f8ec03f */
[----:B------:R-:W-:Y:S02]  /*0f20*/  UIADD3 UR6, -UR5, URZ, URZ ;  /* 0x0000003f05067290 */ /* 0x000fe4000fffe13f */
[----:B------:R-:W-:Y:S02]  /*0f30*/  UIMAD UR13, UR4, UR5, UR13 ;  /* 0x00000005040d72a4 */ /* 0x000fe4000f8e020d */
[----:B------:R-:W-:-:S02]  /*0f40*/  ULOP3.LUT UR15, UR16, UR15, URZ, 0xc0, !UPT ;  /* 0x0000000f100f7292 */ /* 0x000fc4000f8ec03f */
[----:B------:R-:W-:Y:S01]  /*0f50*/  UIMAD UR4, UR6, UR20, UR23 ;  /* 0x00000014060472a4 */ /* 0x000fe2000f8e0217 */
[----:B------:R-:W-:Y:S01]  /*0f60*/  ULDC UR5, c[0x0][0x610] ;  /* 0x0001840000057ab9 */ /* 0x000fe20000000800 */
[----:B------:R-:W-:Y:S02]  /*0f70*/  UISETP.NE.AND UP0, UPT, UR46, URZ, UPT ;  /* 0x0000003f2e00728c */ /* 0x000fe4000bf05270 */
[----:B------:R-:W-:Y:S02]  /*0f80*/  UIMAD UR12, UR13, UR5, UR12 ;  /* 0x000000050d0c72a4 */ /* 0x000fe4000f8e020c */
[----:B------:R-:W-:-:S04]  /*0f90*/  UIMAD UR4, UR4, UR17, UR15 ;  /* 0x00000011040472a4 */ /* 0x000fc8000f8e020f */
[----:B------:R-:W-:Y:S02]  /*0fa0*/  USEL UR42, UR4, UR12, !UP0 ;  /* 0x0000000c042a7287 */ /* 0x000fe4000c000000 */
[----:B------:R-:W-:-:S12]  /*0fb0*/  USEL UR41, UR12, UR4, !UP0 ;  /* 0x000000040c297287 */ /* 0x000fd8000c000000 */
.L_x_8:
[----:B------:R-:W-:-:S08]  /*0fc0*/  NOP ;  /* 0x0000000000007918 */ /* 0x000fd00000000000 */
[----:B------:R-:W1:Y:S02]  /*0fd0*/  USETMAXREG.TRY_ALLOC.CTAPOOL UP0, 0xf0 ;  /* 0x000000f0000079c8 */ /* 0x000e640008000600 */
[----:B-1----:R-:W-:-:S13]  /*0fe0*/  PLOP3.LUT P0, PT, PT, PT, UP0, 0x80, 0x0 ;  /* 0x000000000000781c */ /* 0x002fda0003f0f008 */
[----:B------:R-:W-:Y:S05]  /*0ff0*/  @!P0 BRA `(.L_x_8) ;  /* 0xfffffffc00f08947 */ /* 0x000fea000383ffff */
[----:B------:R-:W-:Y:S01]  /*1000*/  ULDC.64 UR4, c[0x0][0x598] ;  /* 0x0001660000047ab9 */ /* 0x000fe20000000a00 */
[----:B------:R-:W-:Y:S01]  /*1010*/  ULDC.64 UR36, c[0x0][0x208] ;  /* 0x0000820000247ab9 */ /* 0x000fe20000000a00 */
[----:B------:R-:W-:-:S04]  /*1020*/  ISETP.NE.U32.AND P0, PT, RZ, UR4, PT ;  /* 0x00000004ff007c0c */ /* 0x000fc8000bf05070 */
[----:B------:R-:W-:-:S13]  /*1030*/  ISETP.NE.AND.EX P0, PT, RZ, UR5, PT, P0 ;  /* 0x00000005ff007c0c */ /* 0x000fda000bf05300 */
[----:B------:R-:W-:Y:S05]  /*1040*/  @!P0 BRA `(.L_x_11) ;  /* 0x00000000001c8947 */ /* 0x000fea0003800000 */
[----:B------:R-:W1:Y:S02]  /*1050*/  LDC.64 R2, c[0x0][0x598] ;  /* 0x00016600ff027b82 */ /* 0x000e640000000a00 */
[----:B-1----:R-:W2:Y:S02]  /*1060*/  LDG.E.64 R2, desc[UR36][R2.64] ;  /* 0x0000002402027981 */ /* 0x002ea4000c1e1b00 */
[----:B--2---:R-:W-:-:S04]  /*1070*/  ISETP.NE.U32.AND P0, PT, R2, RZ, PT ;  /* 0x000000ff0200720c */ /* 0x004fc80003f05070 */
[----:B------:R-:W-:-:S13]  /*1080*/  ISETP.NE.AND.EX P0, PT, R3, RZ, PT, P0 ;  /* 0x000000ff0300720c */ /* 0x000fda0003f05300 */
[----:B------:R-:W-:Y:S05]  /*1090*/  @!P0 BRA `(.L_x_11) ;  /* 0x0000000000088947 */ /* 0x000fea0003800000 */
[----:B------:R1:W5:Y:S01]  /*10a0*/  LD.E R17, desc[UR36][R2.64] ;  /* 0x0000002402117980 */ /* 0x000362000c101900 */
[----:B------:R-:W-:Y:S05]  /*10b0*/  BRA `(.L_x_12) ;  /* 0x0000000000247947 */ /* 0x000fea0003800000 */
.L_x_11:
[----:B------:R-:W-:Y:S02]  /*10c0*/  ULDC.64 UR4, c[0x0][0x588] ;  /* 0x0001620000047ab9 */ /* 0x000fe40000000a00 */
[----:B------:R-:W-:-:S04]  /*10d0*/  ISETP.NE.U32.AND P0, PT, RZ, UR4, PT ;  /* 0x00000004ff007c0c */ /* 0x000fc8000bf05070 */
[----:B------:R-:W-:-:S13]  /*10e0*/  ISETP.NE.AND.EX P0, PT, RZ, UR5, PT, P0 ;  /* 0x00000005ff007c0c */ /* 0x000fda000bf05300 */
[----:B------:R-:W-:Y:S05]  /*10f0*/  @!P0 BRA `(.L_x_13) ;  /* 0x00000000000c8947 */ /* 0x000fea0003800000 */
[----:B------:R-:W1:Y:S02]  /*1100*/  LDC.64 R2, c[0x0][0x588] ;  /* 0x00016200ff027b82 */ /* 0x000e640000000a00 */
[----:B-1----:R2:W5:Y:S01]  /*1110*/  LDG.E R17, desc[UR36][R2.64] ;  /* 0x0000002402117981 */ /* 0x002562000c1e1900 */
[----:B------:R-:W-:Y:S05]  /*1120*/  BRA `(.L_x_12) ;  /* 0x0000000000087947 */ /* 0x000fea0003800000 */
.L_x_13:
[----:B------:R-:W-:Y:S02]  /*1130*/  ULDC UR4, c[0x0][0x580] ;  /* 0x0001600000047ab9 */ /* 0x000fe40000000800 */
[----:B------:R-:W-:-:S07]  /*1140*/  MOV R17, UR4 ;  /* 0x0000000400117c02 */ /* 0x000fce0008000f00 */
.L_x_12:
[----:B------:R-:W-:Y:S02]  /*1150*/  ULDC.64 UR4, c[0x0][0x5a0] ;  /* 0x0001680000047ab9 */ /* 0x000fe40000000a00 */
[----:B------:R-:W-:-:S04]  /*1160*/  ISETP.NE.U32.AND P0, PT, RZ, UR4, PT ;  /* 0x00000004ff007c0c */ /* 0x000fc8000bf05070 */
[----:B------:R-:W-:-:S13]  /*1170*/  ISETP.NE.AND.EX P0, PT, RZ, UR5, PT, P0 ;  /* 0x00000005ff007c0c */ /* 0x000fda000bf05300 */
[----:B------:R-:W-:Y:S05]  /*1180*/  @!P0 BRA `(.L_x_14) ;  /* 0x00000000001c8947 */ /* 0x000fea0003800000 */
[----:B-12---:R-:W1:Y:S02]  /*1190*/  LDC.64 R2, c[0x0][0x5a0] ;  /* 0x00016800ff027b82 */ /* 0x006e640000000a00 */
[----:B-1----:R-:W2:Y:S02]  /*11a0*/  LDG.E.64 R2, desc[UR36][R2.64] ;  /* 0x0000002402027981 */ /* 0x002ea4000c1e1b00 */
[----:B--2---:R-:W-:-:S04]  /*11b0*/  ISETP.NE.U32.AND P0, PT, R2, RZ, PT ;  /* 0x000000ff0200720c */ /* 0x004fc80003f05070 */
[----:B------:R-:W-:-:S13]  /*11c0*/  ISETP.NE.AND.EX P0, PT, R3, RZ, PT, P0 ;  /* 0x000000ff0300720c */ /* 0x000fda0003f05300 */
[----:B------:R-:W-:Y:S05]  /*11d0*/  @!P0 BRA `(.L_x_14) ;  /* 0x0000000000088947 */ /* 0x000fea0003800000 */
[----:B------:R1:W5:Y:S01]  /*11e0*/  LD.E R18, desc[UR36][R2.64] ;  /* 0x0000002402127980 */ /* 0x000362000c101900 */
[----:B------:R-:W-:Y:S05]  /*11f0*/  BRA `(.L_x_15) ;  /* 0x0000000000247947 */ /* 0x000fea0003800000 */
.L_x_14:
[----:B------:R-:W-:Y:S02]  /*1200*/  ULDC.64 UR4, c[0x0][0x590] ;  /* 0x0001640000047ab9 */ /* 0x000fe40000000a00 */
[----:B------:R-:W-:-:S04]  /*1210*/  ISETP.NE.U32.AND P0, PT, RZ, UR4, PT ;  /* 0x00000004ff007c0c */ /* 0x000fc8000bf05070 */
[----:B------:R-:W-:-:S13]  /*1220*/  ISETP.NE.AND.EX P0, PT, RZ, UR5, PT, P0 ;  /* 0x00000005ff007c0c */ /* 0x000fda000bf05300 */
[----:B------:R-:W-:Y:S05]  /*1230*/  @!P0 BRA `(.L_x_16) ;  /* 0x00000000000c8947 */ /* 0x000fea0003800000 */
[----:B-12---:R-:W1:Y:S02]  /*1240*/  LDC.64 R2, c[0x0][0x590] ;  /* 0x00016400ff027b82 */ /* 0x006e640000000a00 */
[----:B-1----:R2:W5:Y:S01]  /*1250*/  LDG.E R18, desc[UR36][R2.64] ;  /* 0x0000002402127981 */ /* 0x002562000c1e1900 */
[----:B------:R-:W-:Y:S05]  /*1260*/  BRA `(.L_x_15) ;  /* 0x0000000000087947 */ /* 0x000fea0003800000 */
.L_x_16:
[----:B------:R-:W-:Y:S02]  /*1270*/  ULDC UR4, c[0x0][0x584] ;  /* 0x0001610000047ab9 */ /* 0x000fe40000000800 */
[----:B------:R-:W-:-:S07]  /*1280*/  IMAD.U32 R18, RZ, RZ, UR4 ;  /* 0x00000004ff127e24 */ /* 0x000fce000f8e00ff */
.L_x_15:
[----:B------:R-:W-:-:S13]  /*1290*/  LOP3.LUT P0, RZ, R0, 0xff, RZ, 0xc0, !PT ;  /* 0x000000ff00ff7812 */ /* 0x000fda000780c0ff */
[----:B------:R-:W-:Y:S05]  /*12a0*/  @!P0 EXIT ;  /* 0x000000000000894d */ /* 0x000fea0003800000 */
[----:B------:R-:W-:Y:S01]  /*12b0*/  ULDC UR4, c[0x0][0x28c] ;  /* 0x0000a30000047ab9 */ /* 0x000fe20000000800 */
[----:B------:R-:W-:Y:S01]  /*12c0*/  UMOV UR38, URZ ;  /* 0x0000003f00267c82 */ /* 0x000fe20008000000 */
[----:B------:R-:W-:Y:S01]  /*12d0*/  UIADD3 UR4, UR4, 0x7f, URZ ;  /* 0x0000007f04047890 */ /* 0x000fe2000fffe03f */
[----:B------:R-:W-:-:S03]  /*12e0*/  UMOV UR39, URZ ;  /* 0x0000003f00277c82 */ /* 0x000fc60008000000 */
[----:B------:R-:W-:-:S04]  /*12f0*/  USHF.R.S32.HI UR5, URZ, 0x1f, UR4 ;  /* 0x0000001f3f057899 */ /* 0x000fc80008011404 */
[----:B------:R-:W-:-:S04]  /*1300*/  ULEA.HI UR5, UR5, UR4, URZ, 0x7 ;  /* 0x0000000405057291 */ /* 0x000fc8000f8f383f */
[----:B------:R-:W-:-:S12]  /*1310*/  USHF.R.S32.HI UR44, URZ, 0x7, UR5 ;  /* 0x000000073f2c7899 */ /* 0x000fd80008011405 */
.L_x_552:
[----:B------:R-:W3:Y:S01]  /*1320*/  S2R R0, SR_TID.X ;  /* 0x0000000000007919 */ /* 0x000ee20000002100 */
[----:B----4-:R-:W4:Y:S01]  /*1330*/  S2UR UR7, SR_CgaCtaId ;  /* 0x00000000000779c3 */ /* 0x010f220000008800 */
[----:B------:R-:W-:Y:S02]  /*1340*/  UMOV UR6, 0x400 ;  /* 0x0000040000067882 */ /* 0x000fe40000000000 */
[----:B----4-:R-:W-:Y:S01]  /*1350*/  ULEA UR6, UR7, UR6, 0x18 ;  /* 0x0000000607067291 */ /* 0x010fe2000f8ec03f */
[----:B---3--:R-:W-:-:S04]  /*1360*/  LOP3.LUT R0, R0, 0x80, RZ, 0xc0, !PT ;  /* 0x0000008000007812 */ /* 0x008fc800078ec0ff */
[----:B------:R-:W-:-:S06]  /*1370*/  SHF.R.U32.HI R0, RZ, 0x7, R0 ;  /* 0x00000007ff007819 */ /* 0x000fcc0000011600 */
[----:B------:R-:W3:Y:S02]  /*1380*/  SHFL.IDX PT, R0, R0, RZ, 0x1f ;  /* 0x00001fff00007589 */ /* 0x000ee400000e0000 */
[----:B---3--:R-:W-:-:S13]  /*1390*/  R2UR UR4, R0 ;  /* 0x00000000000472ca */ /* 0x008fda00000e0000 */
[----:B------:R-:W-:-:S04]  /*13a0*/  ULEA.HI UR5, UR4, UR4, URZ, 0x1 ;  /* 0x0000000404057291 */ /* 0x000fc8000f8f083f */
[----:B------:R-:W-:-:S04]  /*13b0*/  ULOP3.LUT UR5, UR5, 0x7fffe, URZ, 0xc0, !UPT ;  /* 0x0007fffe05057892 */ /* 0x000fc8000f8ec03f */
[----:B------:R-:W-:-:S03]  /*13c0*/  UIADD3 UR5, UR4, -UR5, URZ ;  /* 0x8000000504057290 */ /* 0x000fc6000fffe03f */
[----:B------:R-:W-:Y:S01]  /*13d0*/  ULDC UR4, c[0x0][0x28c] ;  /* 0x0000a30000047ab9 */ /* 0x000fe20000000800 */
[----:B------:R-:W-:Y:S01]  /*13e0*/  ULEA UR5, UR5, UR6, 0xd ;  /* 0x0000000605057291 */ /* 0x000fe2000f8e683f */
[----:B------:R-:W-:-:S03]  /*13f0*/  ISETP.LT.AND P0, PT, RZ, UR4, PT ;  /* 0x00000004ff007c0c */ /* 0x000fc6000bf01270 */
[----:B------:R-:W-:-:S04]  /*1400*/  UIADD3 UR5, UR5, 0x100, URZ ;  /* 0x0000010005057890 */ /* 0x000fc8000fffe03f */
[----:B------:R-:W-:-:S04]  /*1410*/  USHF.R.U32.HI UR5, URZ, 0x4, UR5 ;  /* 0x000000043f057899 */ /* 0x000fc80008011605 */
[----:B------:R-:W-:-:S04]  /*1420*/  ULOP3.LUT UR5, UR5, 0x3fff, URZ, 0xc0, !UPT ;  /* 0x00003fff05057892 */ /* 0x000fc8000f8ec03f */
[----:B------:R-:W-:Y:S01]  /*1430*/  ULOP3.LUT UR45, UR5, 0x10000, URZ, 0xfc, !UPT ;  /* 0x00010000052d7892 */ /* 0x000fe2000f8efc3f */
[----:B0-2---:R-:W-:Y:S11]  /*1440*/  @P0 BRA `(.L_x_17) ;  /* 0x0000000000400947 */ /* 0x005ff60003800000 */
[----:B------:R-:W-:Y:S01]  /*1450*/  MOV R0, 0x0 ;  /* 0x0000000000007802 */ /* 0x000fe20000000f00 */
[----:B------:R-:W-:Y:S01]  /*1460*/  ULDC.64 UR4, c[0x4][0x68] ;  /* 0x01001a0000047ab9 */ /* 0x000fe20000000a00 */
[----:B------:R-:W-:Y:S01]  /*1470*/  ULDC.64 UR6, c[0x4][0x8] ;  /* 0x0100020000067ab9 */ /* 0x000fe20000000a00 */
[----:B------:R-:W-:Y:S01]  /*1480*/  IMAD.U32 R4, RZ, RZ, UR4 ;  /* 0x00000004ff047e24 */ /* 0x000fe2000f8e00ff */
[----:B-12---:R1:W2:Y:S01]  /*1490*/  LDC.64 R2, c[0x4][R0] ;  /* 0x0100000000027b82 */ /* 0x0062a20000000a00 */
[----:B------:R-:W-:Y:S01]  /*14a0*/  MOV R5, UR5 ;  /* 0x0000000500057c02 */ /* 0x000fe20008000f00 */
[----:B------:R-:W-:Y:S01]  /*14b0*/  ULDC.64 UR4, c[0x4][0x70] ;  /* 0x01001c0000047ab9 */ /* 0x000fe20000000a00 */
[----:B------:R-:W-:Y:S01]  /*14c0*/  MOV R10, UR6 ;  /* 0x00000006000a7c02 */ /* 0x000fe20008000f00 */
[----:B0-----:R-:W-:Y:S01]  /*14d0*/  IMAD.U32 R6, RZ, RZ, UR4 ;  /* 0x00000004ff067e24 */ /* 0x001fe2000f8e00ff */
[----:B------:R-:W-:Y:S01]  /*14e0*/  MOV R12, 0x1 ;  /* 0x00000001000c7802 */ /* 0x000fe20000000f00 */
[----:B------:R-:W-:-:S02]  /*14f0*/  IMAD.U32 R7, RZ, RZ, UR5 ;  /* 0x00000005ff077e24 */ /* 0x000fc4000f8e00ff */
[----:B------:R-:W-:Y:S02]  /*1500*/  IMAD.U32 R11, RZ, RZ, UR7 ;  /* 0x00000007ff0b7e24 */ /* 0x000fe4000f8e00ff */
[----:B------:R-:W-:Y:S02]  /*1510*/  IMAD.MOV.U32 R8, RZ, RZ, 0x1e1 ;  /* 0x000001e1ff087424 */ /* 0x000fe400078e00ff */
[----:B-1----:R-:W-:-:S07]  /*1520*/  IMAD.MOV.U32 R13, RZ, RZ, RZ ;  /* 0x000000ffff0d7224 */ /* 0x002fce00078e00ff */
[----:B------:R-:W-:-:S07]  /*1530*/  LEPC R20, `(.L_x_17) ;  /* 0x000000001014794e */ /* 0x000fce0000000000 */
[----:B--2--5:R-:W-:Y:S05]  /*1540*/  CALL.ABS.NOINC R2 ;  /* 0x0000000002007343 */ /* 0x024fea0003c00000 */
.L_x_17:
[----:B------:R-:W-:-:S06]  /*1550*/  ULOP3.LUT UR4, UR40, 0x1, URZ, 0xfc, !UPT ;  /* 0x0000000128047892 */ /* 0x000fcc000f8efc3f */
[----:B------:R-:W-:-:S05]  /*1560*/  IMAD.U32 R0, RZ, RZ, UR4 ;  /* 0x00000004ff007e24 */ /* 0x000fca000f8e00ff */
[----:B------:R-:W-:-:S13]  /*1570*/  ISETP.NE.AND P0, PT, R0, 0x3, PT ;  /* 0x000000030000780c */ /* 0x000fda0003f05270 */
[----:B------:R-:W-:Y:S05]  /*1580*/  @!P0 BRA `(.L_x_18) ;  /* 0x0000000000048947 */ /* 0x000fea0003800000 */
[----:B------:R-:W-:Y:S01]  /*1590*/  BPT.TRAP 0x1 ;  /* 0x000000040000795c */ /* 0x000fe20000300000 */
.L_x_18:
[----:B------:R-:W3:Y:S01]  /*15a0*/  S2UR UR5, SR_CgaCtaId ;  /* 0x00000000000579c3 */ /* 0x000ee20000008800 */
[----:B------:R-:W-:Y:S01]  /*15b0*/  UMOV UR4, 0x400 ;  /* 0x0000040000047882 */ /* 0x000fe20000000000 */
[----:B-12---:R-:W-:Y:S01]  /*15c0*/  IMAD.U32 R2, RZ, RZ, UR38 ;  /* 0x00000026ff027e24 */ /* 0x006fe2000f8e00ff */
[----:B------:R-:W-:-:S04]  /*15d0*/  MOV R3, UR39 ;  /* 0x0000002700037c02 */ /* 0x000fc80008000f00 */
[----:B------:R-:W-:Y:S01]  /*15e0*/  SHF.L.U32 R2, R2, 0x1f, RZ ;  /* 0x0000001f02027819 */ /* 0x000fe200000006ff */
[----:B---3--:R-:W-:-:S06]  /*15f0*/  ULEA UR4, UR5, UR4, 0x18 ;  /* 0x0000000405047291 */ /* 0x008fcc000f8ec03f */
[----:B------:R-:W-:-:S05]  /*1600*/  IMAD.U32 R0, RZ, RZ, UR4 ;  /* 0x00000004ff007e24 */ /* 0x000fca000f8e00ff */
[----:B------:R-:W-:-:S04]  /*1610*/  LEA R3, R3, R0, 0x3 ;  /* 0x0000000003037211 */ /* 0x000fc800078e18ff */
[----:B------:R1:W2:Y:S01]  /*1620*/  SYNCS.PHASECHK.TRANS64.TRYWAIT P1, [R3+URZ], R2 ;  /* 0x00000002030075a7 */ /* 0x0002a2000802017f */
[----:B------:R-:W-:Y:S05]  /*1630*/  @!P0 BRA `(.L_x_19) ;  /* 0x0000000000048947 */ /* 0x000fea0003800000 */
[----:B------:R-:W-:Y:S01]  /*1640*/  BPT.TRAP 0x1 ;  /* 0x000000040000795c */ /* 0x000fe20000300000 */
.L_x_19:
[----:B--2---:R-:W-:Y:S05]  /*1650*/  @P1 BRA `(.L_x_20) ;  /* 0x0000000000081947 */ /* 0x004fea0003800000 */
[----:B------:R-:W2:Y:S02]  /*1660*/  SYNCS.PHASECHK.TRANS64.TRYWAIT P1, [R3+URZ], R2 ;  /* 0x00000002030075a7 */ /* 0x000ea4000802017f */
[----:B--2---:R-:W-:Y:S05]  /*1670*/  @!P1 BRA `(.L_x_21) ;  /* 0x0000016c00c89947 */ /* 0x004fea0003800000 */
.L_x_20:
[----:B------:R-:W-:-:S04]  /*1680*/  UISETP.LT.AND UP0, UPT, UR44, 0x1, UPT ;  /* 0x000000012c00788c */ /* 0x000fc8000bf01270 */
[----:B------:R-:W-:-:S06]  /*1690*/  USEL UR4, UR44, 0x1, UP0 ;  /* 0x000000012c047887 */ /* 0x000fcc0008000000 */
[----:B-12---:R-:W-:Y:S01]  /*16a0*/  IMAD.U32 R2, RZ, RZ, UR4 ;  /* 0x00000004ff027e24 */ /* 0x006fe2000f8e00ff */
[----:B------:R-:W-:Y:S05]  /*16b0*/  WARPSYNC.ALL ;  /* 0x0000000000007948 */ /* 0x000fea0003800000 */
[----:B------:R-:W-:-:S04]  /*16c0*/  IADD3 R2, -R2, UR44, RZ ;  /* 0x0000002c02027c10 */ /* 0x000fc8000fffe1ff */
[----:B------:R-:W-:Y:S02]  /*16d0*/  ISETP.GE.AND P1, PT, R2, 0x1, PT ;  /* 0x000000010200780c */ /* 0x000fe40003f26270 */
[----:B------:R-:W-:Y:S01]  /*16e0*/  R2UR UR4, R0 ;  /* 0x00000000000472ca */ /* 0x000fe200000e0000 */
[----:B------:R-:W-:Y:S01]  /*16f0*/  ULEA UR5, UR39, UR45, 0xb ;  /* 0x0000002d27057291 */ /* 0x000fe2000f8e583f */
[----:B------:R-:W-:Y:S01]  /*1700*/  WARPGROUP.ARRIVE ;  /* 0x00000000000079c5 */ /* 0x000fe20000000000 */
[----:B------:R-:W-:Y:S01]  /*1710*/  UMOV UR9, 0x40000040 ;  /* 0x4000004000097882 */ /* 0x000fe20000000000 */
[----:B------:R-:W-:Y:S01]  /*1720*/  UMOV UR11, 0x40000040 ;  /* 0x40000040000b7882 */ /* 0x000fe20000000000 */
[----:B------:R-:W-:Y:S03]  /*1730*/  STL [R1+0x2cc], R19 ;  /* 0x0002cc1301007387 */ /* 0x000fe60000100800 */
[----:B------:R-:W-:Y:S01]  /*1740*/  UMOV UR8, UR5 ;  /* 0x0000000500087c82 */ /* 0x000fe20008000000 */
[----:B-----5:R1:W-:Y:S04]  /*1750*/  STL [R1+0x2c8], R18 ;  /* 0x0002c81201007387 */ /* 0x0203e80000100800 */
[----:B------:R-:W-:Y:S01]  /*1760*/  UIADD3 UR4, UR4, 0x18100, URZ ;  /* 0x0001810004047890 */ /* 0x000fe2000fffe03f */
[----:B------:R2:W-:Y:S03]  /*1770*/  STL [R1+0x2c4], R17 ;  /* 0x0002c41101007387 */ /* 0x0005e60000100800 */
[----:B------:R-:W-:Y:S01]  /*1780*/  USHF.R.U32.HI UR4, URZ, 0x4, UR4 ;  /* 0x000000043f047899 */ /* 0x000fe20008011604 */
[----:B------:R3:W-:Y:S03]  /*1790*/  STL [R1+0x2c0], R16 ;  /* 0x0002c01001007387 */ /* 0x0007e60000100800 */
[----:B------:R-:W-:Y:S01]  /*17a0*/  ULOP3.LUT UR4, UR4, 0x3fff, URZ, 0xc0, !UPT ;  /* 0x00003fff04047892 */ /* 0x000fe2000f8ec03f */
[----:B------:R4:W-:Y:S03]  /*17b0*/  STL [R1+0x2bc], R2 ;  /* 0x0002bc0201007387 */ /* 0x0009e60000100800 */
[----:B------:R-:W-:Y:S01]  /*17c0*/  ULOP3.LUT UR4, UR4, 0x10000, URZ, 0xfc, !UPT ;  /* 0x0001000004047892 */ /* 0x000fe2000f8efc3f */
[----:B------:R4:W-:Y:S03]  /*17d0*/  STL [R1+0x2d0], R0 ;  /* 0x0002d00001007387 */ /* 0x0009e60000100800 */
[----:B------:R-:W-:-:S07]  /*17e0*/  ULEA UR6, UR39, UR4, 0xb ;  /* 0x0000000427067291 */ /* 0x000fce000f8e583f */
[----:B------:R-:W-:Y:S02]  /*17f0*/  UMOV UR10, UR6 ;  /* 0x00000006000a7c82 */ /* 0x000fe40008000000 */
[----:B------:R-:W-:Y:S01]  /*1800*/  IGMMA.64x256x32.S8.S8 R24, gdesc[UR8], RZ, !UPT, gsb0 ;  /* 0x06600000081879f1 */ /* 0x000fe2000c0410ff */
[----:B------:R-:W-:Y:S01]  /*1810*/  UIADD3 UR8, UR5, 0x400, URZ ;  /* 0x0000040005087890 */ /* 0x000fe2000fffe03f */
[----:B------:R-:W-:Y:S01]  /*1820*/  UMOV UR9, 0x40000040 ;  /* 0x4000004000097882 */ /* 0x000fe20000000000 */
[----:B------:R-:W-:Y:S02]  /*1830*/  WARPGROUP.DEPBAR.LE gsb0, 0x0 ;  /* 0x00008000000079c5 */ /* 0x000fe40000010000 */
[----:B------:R-:W-:Y:S01]  /*1840*/  STL.64 [R1], R24 ;  /* 0x0000001801007387 */ /* 0x000fe20000100a00 */
[----:B------:R-:W-:Y:S01]  /*1850*/  IMAD.MOV.U32 R235, RZ, RZ, R46 ;  /* 0x000000ffffeb7224 */ /* 0x000fe200078e002e */
[----:B------:R-:W-:Y:S01]  /*1860*/  MOV R234, R47 ;  /* 0x0000002f00ea7202 */ /* 0x000fe20000000f00 */
[----:B------:R-:W-:Y:S01]  /*1870*/  IMAD.MOV.U32 R233, RZ, RZ, R48 ;  /* 0x000000ffffe97224 */ /* 0x000fe200078e0030 */
[----:B------:R-:W-:Y:S01]  /*1880*/  STL.64 [R1+0x8], R26 ;  /* 0x0000081a01007387 */ /* 0x000fe20000100a00 */
        /* <DEDUP_REMOVED lines=73> */
[----:B-1----:R-:W-:Y:S01]  /*1d20*/  MOV R18, R134 ;  /* 0x0000008600127202 */ /* 0x002fe20000000f00 */
[----:B------:R-:W-:Y:S01]  /*1d30*/  IMAD.MOV.U32 R189, RZ, RZ, R105 ;  /* 0x000000ffffbd7224 */ /* 0x000fe200078e0069 */
[----:B------:R-:W-:Y:S01]  /*1d40*/  MOV R15, R137 ;  /* 0x00000089000f7202 */ /* 0x000fe20000000f00 */
[----:B------:R-:W-:Y:S01]  /*1d50*/  IMAD.MOV.U32 R190, RZ, RZ, R106 ;  /* 0x000000ffffbe7224 */ /* 0x000fe200078e006a */
[----:B------:R-:W-:Y:S01]  /*1d60*/  MOV R12, R140 ;  /* 0x0000008c000c7202 */ /* 0x000fe20000000f00 */
[----:B------:R-:W-:Y:S01]  /*1d70*/  IMAD.MOV.U32 R192, RZ, RZ, R108 ;  /* 0x000000ffffc07224 */ /* 0x000fe200078e006c */
[----:B------:R-:W-:Y:S01]  /*1d80*/  MOV R9, R143 ;  /* 0x0000008f00097202 */ /* 0x000fe20000000f00 */
[----:B------:R-:W-:Y:S01]  /*1d90*/  IMAD.MOV.U32 R193, RZ, RZ, R109 ;  /* 0x000000ffffc17224 */ /* 0x000fe200078e006d */
[----:B0-----:R-:W-:Y:S01]  /*1da0*/  MOV R6, R146 ;  /* 0x0000009200067202 */ /* 0x001fe20000000f00 */
[----:B------:R-:W-:Y:S01]  /*1db0*/  IMAD.MOV.U32 R195, RZ, RZ, R111 ;  /* 0x000000ffffc37224 */ /* 0x000fe200078e006f */
[----:B------:R-:W-:Y:S01]  /*1dc0*/  MOV R3, R149 ;  /* 0x0000009500037202 */ /* 0x000fe20000000f00 */
[----:B------:R-:W-:Y:S01]  /*1dd0*/  IMAD.MOV.U32 R196, RZ, RZ, R112 ;  /* 0x000000ffffc47224 */ /* 0x000fe200078e0070 */
[----:B------:R0:W-:Y:S01]  /*1de0*/  STL.64 [R1+0x50], R44 ;  /* 0x0000502c01007387 */ /* 0x0001e20000100a00 */
[----:B------:R-:W-:-:S02]  /*1df0*/  IMAD.MOV.U32 R198, RZ, RZ, R114 ;  /* 0x000000ffffc67224 */ /* 0x000fc400078e0072 */
[----:B------:R-:W-:Y:S01]  /*1e00*/  IMAD.MOV.U32 R199, RZ, RZ, R115 ;  /* 0x000000ffffc77224 */ /* 0x000fe200078e0073 */
[----:B------:R-:W-:Y:S01]  /*1e10*/  STL [R1+0x588], R155 ;  /* 0x0005889b01007387 */ /* 0x000fe20000100800 */
[----:B------:R-:W-:Y:S02]  /*1e20*/  IMAD.MOV.U32 R201, RZ, RZ, R117 ;  /* 0x000000ffffc97224 */ /* 0x000fe400078e0075 */
[----:B------:R-:W-:Y:S02]  /*1e30*/  IMAD.MOV.U32 R202, RZ, RZ, R118 ;  /* 0x000000ffffca7224 */ /* 0x000fe400078e0076 */
[----:B------:R-:W-:Y:S02]  /*1e40*/  IMAD.MOV.U32 R204, RZ, RZ, R120 ;  /* 0x000000ffffcc7224 */ /* 0x000fe400078e0078 */
[----:B------:R-:W-:Y:S02]  /*1e50*/  IMAD.MOV.U32 R205, RZ, RZ, R121 ;  /* 0x000000ffffcd7224 */ /* 0x000fe400078e0079 */
[----:B------:R-:W-:-:S02]  /*1e60*/  IMAD.MOV.U32 R207, RZ, RZ, R123 ;  /* 0x000000ffffcf7224 */ /* 0x000fc400078e007b */
[----:B------:R-:W-:Y:S02]  /*1e70*/  IMAD.MOV.U32 R208, RZ, RZ, R124 ;  /* 0x000000ffffd07224 */ /* 0x000fe400078e007c */
[----:B------:R-:W-:Y:S02]  /*1e80*/  IMAD.MOV.U32 R210, RZ, RZ, R126 ;  /* 0x000000ffffd27224 */ /* 0x000fe400078e007e */
[----:B------:R-:W-:Y:S02]  /*1e90*/  IMAD.MOV.U32 R211, RZ, RZ, R127 ;  /* 0x000000ffffd37224 */ /* 0x000fe400078e007f */
[----:B------:R-:W-:Y:S02]  /*1ea0*/  IMAD.MOV.U32 R23, RZ, RZ, R129 ;  /* 0x000000ffff177224 */ /* 0x000fe400078e0081 */
[----:B------:R-:W-:Y:S02]  /*1eb0*/  IMAD.MOV.U32 R22, RZ, RZ, R130 ;  /* 0x000000ffff167224 */ /* 0x000fe400078e0082 */
[----:B------:R-:W-:-:S02]  /*1ec0*/  IMAD.MOV.U32 R20, RZ, RZ, R132 ;  /* 0x000000ffff147224 */ /* 0x000fc400078e0084 */
[----:B------:R-:W-:Y:S02]  /*1ed0*/  IMAD.MOV.U32 R19, RZ, RZ, R133 ;  /* 0x000000ffff137224 */ /* 0x000fe400078e0085 */
[----:B--2---:R-:W-:Y:S02]  /*1ee0*/  IMAD.MOV.U32 R17, RZ, RZ, R135 ;  /* 0x000000ffff117224 */ /* 0x004fe400078e0087 */
[----:B---3--:R-:W-:Y:S02]  /*1ef0*/  IMAD.MOV.U32 R16, RZ, RZ, R136 ;  /* 0x000000ffff107224 */ /* 0x008fe400078e0088 */
        /* <DEDUP_REMOVED lines=8> */
[----:B----4-:R-:W-:-:S02]  /*1f80*/  IMAD.MOV.U32 R2, RZ, RZ, R150 ;  /* 0x000000ffff027224 */ /* 0x010fc400078e0096 */
[----:B------:R-:W-:Y:S02]  /*1f90*/  IMAD.MOV.U32 R0, RZ, RZ, R151 ;  /* 0x000000ffff007224 */ /* 0x000fe400078e0097 */
[----:B0-----:R-:W-:-:S06]  /*1fa0*/  WARPGROUP.ARRIVE ;  /* 0x00000000000079c5 */ /* 0x001fcc0000000000 */
[----:B------:R-:W-:Y:S03]  /*1fb0*/  IGMMA.64x256x32.S8.S8 R24, gdesc[UR8], RZ, !UPT, gsb0 ;  /* 0x06600000081879f1 */ /* 0x000fe6000c0410ff */
[----:B------:R-:W-:Y:S02]  /*1fc0*/  WARPGROUP.DEPBAR.LE gsb0, 0x0 ;  /* 0x00008000000079c5 */ /* 0x000fe40000010000 */
[----:B------:R-:W-:Y:S04]  /*1fd0*/  STL.64 [R1+0x580], R150 ;  /* 0x0005809601007387 */ /* 0x000fe80000100a00 */
        /* <DEDUP_REMOVED lines=20> */
[----:B------:R0:W-:Y:S04]  /*2120*/  STL.64 [R1+0x4d8], R108 ;  /* 0x0004d86c01007387 */ /* 0x0001e80000100a00 */
[----:B0-----:R-:W2:Y:S04]  /*2130*/  LDL.LU R108, [R1] ;  /* 0x00000000016c7983 */ /* 0x001ea80000300800 */
[----:B------:R-:W2:Y:S04]  /*2140*/  LDL.LU R109, [R1+0x4] ;  /* 0x00000400016d7983 */ /* 0x000ea80000300800 */
        /* <DEDUP_REMOVED lines=19> */
[----:B------:R-:W2:Y:S01]  /*2280*/  LDL.LU R129, [R1+0x54] ;  /* 0x0000540001817983 */ /* 0x000ea20000300800 */
        /* <DEDUP_REMOVED lines=32> */
[----:B------:R-:W-:Y:S01]  /*2490*/  UIADD3 UR8, UR5, 0x2, URZ ;  /* 0x0000000205087890 */ /* 0x000fe2000fffe03f */
[----:B------:R-:W-:Y:S01]  /*24a0*/  IMAD.MOV.U32 R215, RZ, RZ, R21 ;  /* 0x000000ffffd77224 */ /* 0x000fe200078e0015 */
[----:B------:R-:W-:Y:S01]  /*24b0*/  UIADD3 UR10, UR6, 0x2, URZ ;  /* 0x00000002060a7890 */ /* 0x000fe2000fffe03f */
[----:B------:R-:W-:Y:S01]  /*24c0*/  IMAD.MOV.U32 R216, RZ, RZ, R20 ;  /* 0x000000ffffd87224 */ /* 0x000fe200078e0014 */
[----:B------:R-:W-:Y:S01]  /*24d0*/  UMOV UR9, 0x40000040 ;  /* 0x4000004000097882 */ /* 0x000fe20000000000 */
[----:B------:R-:W-:Y:S01]  /*24e0*/  IMAD.MOV.U32 R218, RZ, RZ, R18 ;  /* 0x000000ffffda7224 */ /* 0x000fe200078e0012 */
[----:B------:R-:W-:Y:S01]  /*24f0*/  UMOV UR11, 0x40000040 ;  /* 0x40000040000b7882 */ /* 0x000fe20000000000 */
        /* <DEDUP_REMOVED lines=10> */
[----:B------:R-:W-:-:S06]  /*25a0*/  IMAD.MOV.U32 R234, RZ, RZ, R2 ;  /* 0x000000ffffea7224 */ /* 0x000fcc00078e0002 */
[----:B--2---:R-:W-:-:S06]  /*25b0*/  WARPGROUP.ARRIVE ;  /* 0x00000000000079c5 */ /* 0x004fcc0000000000 */
[----:B------:R-:W-:Y:S03]  /*25c0*/  IGMMA.64x256x32.S8.S8 R108, gdesc[UR8], R108, gsb0 ;  /* 0x06600000086c79f1 */ /* 0x000fe6000804106c */
[----:B------:R-:W-:Y:S02]  /*25d0*/  WARPGROUP.DEPBAR.LE gsb0, 0x0 ;  /* 0x00008000000079c5 */ /* 0x000fe40000010000 */
[----:B------:R-:W-:Y:S04]  /*25e0*/  STL.64 [R1], R108 ;  /* 0x0000006c01007387 */ /* 0x000fe80000100a00 */
        /* <DEDUP_REMOVED lines=63> */
[----:B0-----:R-:W2:Y:S04]  /*29e0*/  LDL.LU R155, [R1+0x588] ;  /* 0x00058800019b7983 */ /* 0x001ea80000300800 */
[----:B------:R-:W3:Y:S04]  /*29f0*/  LDL.LU.64 R150, [R1+0x580] ;  /* 0x0005800001967983 */ /* 0x000ee80000300a00 */
        /* <DEDUP_REMOVED lines=20> */
[----:B------:R-:W3:Y:S01]  /*2b40*/  LDL.LU.64 R108, [R1+0x4d8] ;  /* 0x0004d800016c7983 */ /* 0x000ee20000300a00 */
[----:B------:R-:W-:Y:S01]  /*2b50*/  UIADD3 UR8, UR5, 0x402, URZ ;  /* 0x0000040205087890 */ /* 0x000fe2000fffe03f */
[----:B------:R-:W-:Y:S01]  /*2b60*/  UMOV UR9, 0x40000040 ;  /* 0x4000004000097882 */ /* 0x000fe20000000000 */
[----:B---3--:R-:W-:-:S07]  /*2b70*/  WARPGROUP.ARRIVE ;  /* 0x00000000000079c5 */ /* 0x008fce0000000000 */
[----:B------:R-:W-:Y:S03]  /*2b80*/  IGMMA.64x256x32.S8.S8 R24, gdesc[UR8], R24, gsb0 ;  /* 0x06600000081879f1 */ /* 0x000fe60008041018 */
        /* <DEDUP_REMOVED lines=65> */
[----:B0-----:R-:W3:Y:S04]  /*2fa0*/  LDL.LU.64 R24, [R1] ;  /* 0x0000000001187983 */ /* 0x001ee80000300a00 */
        /* <DEDUP_REMOVED lines=63> */
[----:B------:R-:W-:-:S02]  /*33a0*/  UIADD3 UR8, UR5, 0x4, URZ ;  /* 0x0000000405087890 */ /* 0x000fc4000fffe03f */
[----:B------:R-:W-:Y:S01]  /*33b0*/  UIADD3 UR10, UR6, 0x4, URZ ;  /* 0x00000004060a7890 */ /* 0x000fe2000fffe03f */
[----:B------:R-:W-:Y:S01]  /*33c0*/  UMOV UR9, 0x40000040 ;  /* 0x4000004000097882 */ /* 0x000fe20000000000 */
[----:B------:R-:W-:Y:S01]  /*33d0*/  UMOV UR11, 0x40000040 ;  /* 0x40000040000b7882 */ /* 0x000fe20000000000 */
[----:B---3--:R-:W-:-:S06]  /*33e0*/  WARPGROUP.ARRIVE ;  /* 0x00000000000079c5 */ /* 0x008fcc0000000000 */
[----:B------:R-:W-:Y:S03]  /*33f0*/  IGMMA.64x256x32.S8.S8 R24, gdesc[UR8], R24, gsb0 ;  /* 0x06600000081879f1 */ /* 0x000fe60008041018 */
[----:B------:R-:W-:Y:S02]  /*3400*/  WARPGROUP.DEPBAR.LE gsb0, 0x0 ;  /* 0x00008000000079c5 */ /* 0x000fe40000010000 */
[----:B------:R-:W-:Y:S01]  /*3410*/  STL.64 [R1], R24 ;  /* 0x0000001801007387 */ /* 0x000fe20000100a00 */
[----:B------:R-:W-:Y:S01]  /*3420*/  MOV R4, R150 ;  /* 0x0000009600047202 */ /* 0x000fe20000000f00 */
[----:B------:R-:W-:Y:S01]  /*3430*/  IMAD.MOV.U32 R3, RZ, RZ, R151 ;  /* 0x000000ffff037224 */ /* 0x000fe200078e0097 */
[----:B------:R-:W-:Y:S01]  /*3440*/  MOV R7, R147 ;  /* 0x0000009300077202 */ /* 0x000fe20000000f00 */
        /* <DEDUP_REMOVED lines=36> */
[----:B------:R0:W-:Y:S01]  /*3690*/  STL.64 [R1+0x50], R44 ;  /* 0x0000502c01007387 */ /* 0x0001e20000100a00 */
[----:B------:R-:W-:Y:S01]  /*36a0*/  IMAD.MOV.U32 R206, RZ, RZ, R122 ;  /* 0x000000ffffce7224 */ /* 0x000fe200078e007a */
[----:B------:R-:W-:Y:S01]  /*36b0*/  MOV R201, R117 ;  /* 0x0000007500c97202 */ /* 0x000fe20000000f00 */
[----:B------:R-:W-:Y:S01]  /*36c0*/  IMAD.MOV.U32 R205, RZ, RZ, R121 ;  /* 0x000000ffffcd7224 */ /* 0x000fe200078e0079 */
[----:B------:R-:W3:Y:S01]  /*36d0*/  LDL.LU.64 R150, [R1+0x4d0] ;  /* 0x0004d00001967983 */ /* 0x000ee20000300a00 */
        /* <DEDUP_REMOVED lines=92> */
[----:B------:R-:W-:-:S02]  /*3ca0*/  IMAD.MOV.U32 R16, RZ, RZ, R50 ;  /* 0x000000ffff107224 */ /* 0x000fc400078e0032 */
[----:B------:R-:W-:Y:S01]  /*3cb0*/  IMAD.MOV.U32 R17, RZ, RZ, R49 ;  /* 0x000000ffff117224 */ /* 0x000fe200078e0031 */
[----:B------:R-:W3:Y:S01]  /*3cc0*/  LDL.LU.64 R102, [R1+0x410] ;  /* 0x0004100001667983 */ /* 0x000ee20000300a00 */
[----:B------:R-:W-:Y:S02]  /*3cd0*/  IMAD.MOV.U32 R0, RZ, RZ, R46 ;  /* 0x000000ffff007224 */ /* 0x000fe400078e002e */
[----:B------:R-:W-:Y:S01]  /*3ce0*/  IMAD.MOV.U32 R19, RZ, RZ, R47 ;  /* 0x000000ffff137224 */ /* 0x000fe200078e002f */
        /* <DEDUP_REMOVED lines=28> */
[----:B0-----:R-:W3:Y:S04]  /*3eb0*/  LDL.LU.64 R44, [R1+0x328] ;  /* 0x00032800012c7983 */ /* 0x001ee80000300a00 */
        /* <DEDUP_REMOVED lines=11> */
[----:B------:R-:W-:-:S02]  /*3f70*/  UMOV UR9, 0x40000040 ;  /* 0x4000004000097882 */ /* 0x000fc40000000000 */
[----:B--2---:R-:W-:Y:S01]  /*3f80*/  STL [R1+0x2b8], R155 ;  /* 0x0002b89b01007387 */ /* 0x004fe20000100800 */
[----:B---3--:R-:W-:-:S06]  /*3f90*/  WARPGROUP.ARRIVE ;  /* 0x00000000000079c5 */ /* 0x008fcc0000000000 */
        /* <DEDUP_REMOVED lines=80> */
[----:B------:R-:W-:Y:S01]  /*44a0*/  IMAD.MOV.U32 R222, RZ, RZ, R20 ;  /* 0x000000ffffde7224 */ /* 0x000fe200078e0014 */
[----:B------:R0:W5:Y:S01]  /*44b0*/  LDL.LU R0, [R1+0x2d0] ;  /* 0x0002d00001007983 */ /* 0x0001620000300800 */
[----:B------:R-:W-:-:S02]  /*44c0*/  IMAD.MOV.U32 R223, RZ, RZ, R15 ;  /* 0x000000ffffdf7224 */ /* 0x000fc400078e000f */
[----:B------:R-:W-:Y:S01]  /*44d0*/  IMAD.MOV.U32 R225, RZ, RZ, R13 ;  /* 0x000000ffffe17224 */ /* 0x000fe200078e000d */
[----:B------:R0:W5:Y:S01]  /*44e0*/  LDL.LU R19, [R1+0x2cc] ;  /* 0x0002cc0001137983 */ /* 0x0001620000300800 */
[----:B------:R-:W-:Y:S02]  /*44f0*/  IMAD.MOV.U32 R226, RZ, RZ, R12 ;  /* 0x000000ffffe27224 */ /* 0x000fe400078e000c */
[----:B------:R-:W-:Y:S01]  /*4500*/  IMAD.MOV.U32 R228, RZ, RZ, R10 ;  /* 0x000000ffffe47224 */ /* 0x000fe200078e000a */
[----:B------:R0:W5:Y:S01]  /*4510*/  LDL.LU R18, [R1+0x2c8] ;  /* 0x0002c80001127983 */ /* 0x0001620000300800 */
[----:B------:R-:W-:Y:S02]  /*4520*/  IMAD.MOV.U32 R229, RZ, RZ, R9 ;  /* 0x000000ffffe57224 */ /* 0x000fe400078e0009 */
[----:B------:R-:W-:Y:S01]  /*4530*/  IMAD.MOV.U32 R231, RZ, RZ, R7 ;  /* 0x000000ffffe77224 */ /* 0x000fe200078e0007 */
[----:B------:R0:W5:Y:S01]  /*4540*/  LDL.LU R17, [R1+0x2c4] ;  /* 0x0002c40001117983 */ /* 0x0001620000300800 */
[----:B------:R-:W-:-:S02]  /*4550*/  IMAD.MOV.U32 R232, RZ, RZ, R6 ;  /* 0x000000ffffe87224 */ /* 0x000fc400078e0006 */
[----:B------:R-:W-:Y:S01]  /*4560*/  IMAD.MOV.U32 R234, RZ, RZ, R4 ;  /* 0x000000ffffea7224 */ /* 0x000fe200078e0004 */
[----:B------:R0:W5:Y:S01]  /*4570*/  LDL.LU R16, [R1+0x2c0] ;  /* 0x0002c00001107983 */ /* 0x0001620000300800 */
[----:B------:R-:W-:-:S03]  /*4580*/  IMAD.MOV.U32 R235, RZ, RZ, R3 ;  /* 0x000000ffffeb7224 */ /* 0x000fc600078e0003 */
[----:B------:R0:W5:Y:S03]  /*4590*/  LDL.LU R2, [R1+0x2bc] ;  /* 0x0002bc0001027983 */ /* 0x0001660000300800 */
        /* <DEDUP_REMOVED lines=67> */
[----:B-1----:R0:W5:Y:S04]  /*49d0*/  LDL.LU R155, [R1+0x2b8] ;  /* 0x0002b800019b7983 */ /* 0x0021680000300800 */
[----:B------:R-:W2:Y:S04]  /*49e0*/  LDL.LU.64 R150, [R1+0x2b0] ;  /* 0x0002b00001967983 */ /* 0x000ea80000300a00 */
        /* <DEDUP_REMOVED lines=20> */
[----:B------:R-:W2:Y:S01]  /*4b30*/  LDL.LU.64 R108, [R1+0x208] ;  /* 0x00020800016c7983 */ /* 0x000ea20000300a00 */
[----:B------:R-:W-:Y:S01]  /*4b40*/  UIADD3 UR8, UR5, 0x406, URZ ;  /* 0x0000040605087890 */ /* 0x000fe2000fffe03f */
[----:B------:R-:W-:Y:S01]  /*4b50*/  UMOV UR9, 0x40000040 ;  /* 0x4000004000097882 */ /* 0x000fe20000000000 */
[----:B--2---:R-:W-:-:S07]  /*4b60*/  WARPGROUP.ARRIVE ;  /* 0x00000000000079c5 */ /* 0x004fce0000000000 */
[----:B------:R-:W-:Y:S03]  /*4b70*/  IGMMA.64x256x32.S8.S8 R24, gdesc[UR8], R24, gsb0 ;  /* 0x06600000081879f1 */ /* 0x000fe60008041018 */
[----:B------:R-:W-:Y:S02]  /*4b80*/  WARPGROUP.DEPBAR.LE gsb0, 0x0 ;  /* 0x00008000000079c5 */ /* 0x000fe40000010000 */
[----:B0-----:R-:W-:Y:S05]  /*4b90*/  @!P1 BRA `(.L_x_22) ;  /* 0x0000004000d49947 */ /* 0x001fea0003800000 */
[----:B------:R-:W-:Y:S01]  /*4ba0*/  UIADD3 UR6, UR39, 0x1, URZ ;  /* 0x0000000127067890 */ /* 0x000fe2000fffe03f */
[----:B-----5:R-:W-:Y:S01]  /*4bb0*/  R2UR UR5, R2 ;  /* 0x00000000020572ca */ /* 0x020fe200000e0000 */
[----:B------:R-:W-:Y:S02]  /*4bc0*/  UMOV UR12, UR39 ;  /* 0x00000027000c7c82 */ /* 0x000fe40008000000 */
[----:B------:R-:W-:-:S04]  /*4bd0*/  UISETP.NE.AND UP0, UPT, UR6, 0x3, UPT ;  /* 0x000000030600788c */ /* 0x000fc8000bf05270 */
[----:B------:R-:W-:Y:S02]  /*4be0*/  USEL UR7, URZ, 0x1, UP0 ;  /* 0x000000013f077887 */ /* 0x000fe40008000000 */
[----:B------:R-:W-:Y:S02]  /*4bf0*/  USEL UR6, UR6, URZ, UP0 ;  /* 0x0000003f06067287 */ /* 0x000fe40008000000 */
[----:B------:R-:W-:-:S12]  /*4c00*/  ULOP3.LUT UR7, UR38, UR7, URZ, 0x3c, !UPT ;  /* 0x0000000726077292 */ /* 0x000fd8000f8e3c3f */
.L_x_29:
[----:B------:R-:W-:Y:S05]  /*4c10*/  @!P0 BRA `(.L_x_23) ;  /* 0x0000000000048947 */ /* 0x000fea0003800000 */
[----:B------:R-:W-:Y:S01]  /*4c20*/  BPT.TRAP 0x1 ;  /* 0x000000040000795c */ /* 0x000fe20000300000 */
.L_x_23:
[----:B------:R-:W0:Y:S01]  /*4c30*/  S2UR UR9, SR_CgaCtaId ;  /* 0x00000000000979c3 */ /* 0x000e220000008800 */
[----:B------:R-:W-:Y:S01]  /*4c40*/  UMOV UR8, 0x400 ;  /* 0x0000040000087882 */ /* 0x000fe20000000000 */
[----:B------:R-:W-:Y:S01]  /*4c50*/  IMAD.U32 R3, RZ, RZ, UR7 ;  /* 0x00000007ff037e24 */ /* 0x000fe2000f8e00ff */
[----:B------:R-:W-:-:S04]  /*4c60*/  MOV R2, UR6 ;  /* 0x0000000600027c02 */ /* 0x000fc80008000f00 */
[----:B------:R-:W-:Y:S01]  /*4c70*/  SHF.L.U32 R3, R3, 0x1f, RZ ;  /* 0x0000001f03037819 */ /* 0x000fe200000006ff */
[----:B0-----:R-:W-:-:S06]  /*4c80*/  ULEA UR8, UR9, UR8, 0x18 ;  /* 0x0000000809087291 */ /* 0x001fcc000f8ec03f */
[----:B------:R-:W-:-:S05]  /*4c90*/  IMAD.U32 R0, RZ, RZ, UR8 ;  /* 0x00000008ff007e24 */ /* 0x000fca000f8e00ff */
[----:B------:R-:W-:-:S04]  /*4ca0*/  LEA R2, R2, R0, 0x3 ;  /* 0x0000000002027211 */ /* 0x000fc800078e18ff */
[----:B------:R0:W1:Y:S01]  /*4cb0*/  SYNCS.PHASECHK.TRANS64.TRYWAIT P1, [R2+URZ], R3 ;  /* 0x00000003020075a7 */ /* 0x000062000802017f */
[----:B------:R-:W-:Y:S05]  /*4cc0*/  @!P0 BRA `(.L_x_24) ;  /* 0x0000000000048947 */ /* 0x000fea0003800000 */
[----:B------:R-:W-:Y:S01]  /*4cd0*/  BPT.TRAP 0x1 ;  /* 0x000000040000795c */ /* 0x000fe20000300000 */
.L_x_24:
[----:B-1----:R-:W-:Y:S05]  /*4ce0*/  @P1 BRA `(.L_x_25) ;  /* 0x0000000000081947 */ /* 0x002fea0003800000 */
[----:B------:R-:W1:Y:S02]  /*4cf0*/  SYNCS.PHASECHK.TRANS64.TRYWAIT P1, [R2+URZ], R3 ;  /* 0x00000003020075a7 */ /* 0x000e64000802017f */
[----:B-1----:R-:W-:Y:S05]  /*4d00*/  @!P1 BRA `(.L_x_26) ;  /* 0x0000013800389947 */ /* 0x002fea0003800000 */
.L_x_25:
        /* <DEDUP_REMOVED lines=64> */
[----:B--2---:R-:W2:Y:S04]  /*5110*/  LDL.LU.64 R24, [R1] ;  /* 0x0000000001187983 */ /* 0x004ea80000300a00 */
        /* <DEDUP_REMOVED lines=63> */
[----:B------:R-:W-:-:S02]  /*5510*/  ULEA UR13, UR6, UR45, 0xb ;  /* 0x0000002d060d7291 */ /* 0x000fc4000f8e583f */
[----:B------:R-:W-:Y:S01]  /*5520*/  ULEA UR14, UR6, UR4, 0xb ;  /* 0x00000004060e7291 */ /* 0x000fe2000f8e583f */
[----:B------:R-:W-:Y:S01]  /*5530*/  STL [R1+0x2cc], R19 ;  /* 0x0002cc1301007387 */ /* 0x000fe20000100800 */
[----:B------:R-:W-:Y:S01]  /*5540*/  UMOV UR9, 0x40000040 ;  /* 0x4000004000097882 */ /* 0x000fe20000000000 */
[----:B------:R-:W-:Y:S02]  /*5550*/  UMOV UR11, 0x40000040 ;  /* 0x40000040000b7882 */ /* 0x000fe40000000000 */
[----:B------:R-:W-:Y:S01]  /*5560*/  UMOV UR8, UR13 ;  /* 0x0000000d00087c82 */ /* 0x000fe20008000000 */
[----:B------:R-:W-:Y:S01]  /*5570*/  STL [R1+0x2c8], R18 ;  /* 0x0002c81201007387 */ /* 0x000fe20000100800 */
[----:B------:R-:W-:-:S03]  /*5580*/  UMOV UR10, UR14 ;  /* 0x0000000e000a7c82 */ /* 0x000fc60008000000 */
[----:B------:R-:W-:Y:S04]  /*5590*/  STL [R1+0x2c4], R17 ;  /* 0x0002c41101007387 */ /* 0x000fe80000100800 */
[----:B------:R-:W-:Y:S04]  /*55a0*/  STL [R1+0x2c0], R16 ;  /* 0x0002c01001007387 */ /* 0x000fe80000100800 */
[----:B------:R3:W-:Y:S01]  /*55b0*/  STL [R1+0x2bc], R0 ;  /* 0x0002bc0001007387 */ /* 0x0007e20000100800 */
[----:B--2---:R-:W-:-:S06]  /*55c0*/  WARPGROUP.ARRIVE ;  /* 0x00000000000079c5 */ /* 0x004fcc0000000000 */
[----:B------:R-:W-:Y:S03]  /*55d0*/  IGMMA.64x256x32.S8.S8 R24, gdesc[UR8], R24, gsb0 ;  /* 0x06600000081879f1 */ /* 0x000fe60008041018 */
[----:B------:R-:W-:Y:S02]  /*55e0*/  WARPGROUP.DEPBAR.LE gsb0, 0x0 ;  /* 0x00008000000079c5 */ /* 0x000fe40000010000 */
[----:B------:R-:W-:Y:S01]  /*55f0*/  STL.64 [R1], R24 ;  /* 0x0000001801007387 */ /* 0x000fe20000100a00 */
[----:B01----:R-:W-:Y:S01]  /*5600*/  MOV R2, R150 ;  /* 0x0000009600027202 */ /* 0x003fe20000000f00 */
[----:B---3--:R-:W-:Y:S01]  /*5610*/  IMAD.MOV.U32 R0, RZ, RZ, R151 ;  /* 0x000000ffff007224 */ /* 0x008fe200078e0097 */
        /* <DEDUP_REMOVED lines=41> */
[----:B------:R-:W2:Y:S01]  /*58b0*/  LDL.LU.64 R150, [R1+0x780] ;  /* 0x0007800001967983 */ /* 0x000ea20000300a00 */
        /* <DEDUP_REMOVED lines=92> */
[----:B------:R-:W-:-:S02]  /*5e80*/  IMAD.MOV.U32 R231, RZ, RZ, R50 ;  /* 0x000000ffffe77224 */ /* 0x000fc400078e0032 */
[----:B------:R-:W-:Y:S01]  /*5e90*/  IMAD.MOV.U32 R232, RZ, RZ, R49 ;  /* 0x000000ffffe87224 */ /* 0x000fe200078e0031 */
[----:B------:R-:W2:Y:S01]  /*5ea0*/  LDL.LU.64 R102, [R1+0x6c0] ;  /* 0x0006c00001667983 */ /* 0x000ea20000300a00 */
[----:B------:R-:W-:Y:S02]  /*5eb0*/  IMAD.MOV.U32 R235, RZ, RZ, R46 ;  /* 0x000000ffffeb7224 */ /* 0x000fe400078e002e */
[----:B------:R-:W-:Y:S01]  /*5ec0*/  IMAD.MOV.U32 R234, RZ, RZ, R47 ;  /* 0x000000ffffea7224 */ /* 0x000fe200078e002f */
        /* <DEDUP_REMOVED lines=28> */
[----:B0-----:R-:W2:Y:S04]  /*6090*/  LDL.LU.64 R44, [R1+0x5d8] ;  /* 0x0005d800012c7983 */ /* 0x001ea80000300a00 */
        /* <DEDUP_REMOVED lines=11> */
[----:B------:R-:W-:-:S02]  /*6150*/  UMOV UR9, 0x40000040 ;  /* 0x4000004000097882 */ /* 0x000fc40000000000 */
[----:B------:R-:W-:Y:S01]  /*6160*/  STL [R1+0x580], R155 ;  /* 0x0005809b01007387 */ /* 0x000fe20000100800 */
[----:B--2---:R-:W-:-:S06]  /*6170*/  WARPGROUP.ARRIVE ;  /* 0x00000000000079c5 */ /* 0x004fcc0000000000 */
        /* <DEDUP_REMOVED lines=91> */
[----:B------:R-:W-:Y:S01]  /*6730*/  IMAD.MOV.U32 R235, RZ, RZ, R0 ;  /* 0x000000ffffeb7224 */ /* 0x000fe200078e0000 */
[----:B------:R-:W-:Y:S02]  /*6740*/  UIADD3 UR8, UR13, 0x2, URZ ;  /* 0x000000020d087890 */ /* 0x000fe4000fffe03f */
[----:B------:R-:W-:Y:S01]  /*6750*/  UIADD3 UR10, UR14, 0x2, URZ ;  /* 0x000000020e0a7890 */ /* 0x000fe2000fffe03f */
[----:B------:R-:W-:Y:S01]  /*6760*/  UMOV UR9, 0x40000040 ;  /* 0x4000004000097882 */ /* 0x000fe20000000000 */
[----:B------:R-:W-:Y:S01]  /*6770*/  UMOV UR11, 0x40000040 ;  /* 0x40000040000b7882 */ /* 0x000fe20000000000 */
        /* <DEDUP_REMOVED lines=236> */
[----:B------:R-:W-:Y:S01]  /*7640*/  STL.64 [R1+0x30], R36 ;  /* 0x0000302401007387 */ /* 0x000fe20000100a00 */
[----:B------:R-:W-:-:S03]  /*7650*/  IMAD.MOV.U32 R3, RZ, RZ, R150 ;  /* 0x000000ffff037224 */ /* 0x000fc600078e0096 */
[----:B------:R-:W-:Y:S01]  /*7660*/  STL.64 [R1+0x38], R38 ;  /* 0x0000382601007387 */ /* 0x000fe20000100a00 */
[----:B------:R-:W-:-:S03]  /*7670*/  MOV R2, R151 ;  /* 0x0000009700027202 */ /* 0x000fc60000000f00 */
[----:B------:R-:W-:Y:S01]  /*7680*/  STL.64 [R1+0x40], R40 ;  /* 0x0000402801007387 */ /* 0x000fe20000100a00 */
[----:B------:R-:W-:Y:S01]  /*7690*/  MOV R5, R148 ;  /* 0x0000009400057202 */ /* 0x000fe20000000f00 */
[----:B------:R-:W-:Y:S02]  /*76a0*/  IMAD.MOV.U32 R4, RZ, RZ, R149 ;  /* 0x000000ffff047224 */ /* 0x000fe400078e0095 */
[----:B------:R-:W-:Y:S01]  /*76b0*/  STL.64 [R1+0x48], R42 ;  /* 0x0000482a01007387 */ /* 0x000fe20000100a00 */
[----:B------:R-:W-:-:S03]  /*76c0*/  IMAD.MOV.U32 R7, RZ, RZ, R146 ;  /* 0x000000ffff077224 */ /* 0x000fc600078e0092 */
[----:B------:R0:W-:Y:S01]  /*76d0*/  STL.64 [R1+0x50], R44 ;  /* 0x0000502c01007387 */ /* 0x0001e20000100a00 */
[----:B------:R-:W-:Y:S01]  /*76e0*/  IMAD.MOV.U32 R6, RZ, RZ, R147 ;  /* 0x000000ffff067224 */ /* 0x000fe200078e0093 */
[----:B------:R-:W-:Y:S02]  /*76f0*/  MOV R8, R145 ;  /* 0x0000009100087202 */ /* 0x000fe40000000f00 */
[----:B------:R-:W3:Y:S01]  /*7700*/  LDL.LU.64 R150, [R1+0x4c8] ;  /* 0x0004c80001967983 */ /* 0x000ee20000300a00 */
[----:B------:R-:W-:Y:S01]  /*7710*/  IMAD.MOV.U32 R9, RZ, RZ, R144 ;  /* 0x000000ffff097224 */ /* 0x000fe200078e0090 */
[----:B------:R-:W-:Y:S02]  /*7720*/  MOV R11, R142 ;  /* 0x0000008e000b7202 */ /* 0x000fe40000000f00 */
[----:B------:R-:W3:Y:S01]  /*7730*/  LDL.LU.64 R148, [R1+0x4c0] ;  /* 0x0004c00001947983 */ /* 0x000ee20000300a00 */
[----:B------:R-:W-:-:S03]  /*7740*/  IMAD.MOV.U32 R10, RZ, RZ, R143 ;  /* 0x000000ffff0a7224 */ /* 0x000fc600078e008f */
[----:B------:R-:W3:Y:S01]  /*7750*/  LDL.LU.64 R146, [R1+0x4b8] ;  /* 0x0004b80001927983 */ /* 0x000ee20000300a00 */
[----:B------:R-:W-:Y:S01]  /*7760*/  IMAD.MOV.U32 R13, RZ, RZ, R140 ;  /* 0x000000ffff0d7224 */ /* 0x000fe200078e008c */
[----:B------:R-:W-:Y:S01]  /*7770*/  MOV R14, R139 ;  /* 0x0000008b000e7202 */ /* 0x000fe20000000f00 */
[----:B------:R-:W-:Y:S01]  /*7780*/  IMAD.MOV.U32 R12, RZ, RZ, R141 ;  /* 0x000000ffff0c7224 */ /* 0x000fe200078e008d */
        /* <DEDUP_REMOVED lines=249> */
[----:B------:R0:W5:Y:S04]  /*8720*/  LDL.LU R19, [R1+0x2cc] ;  /* 0x0002cc0001137983 */ /* 0x0001680000300800 */
[----:B------:R0:W5:Y:S04]  /*8730*/  LDL.LU R18, [R1+0x2c8] ;  /* 0x0002c80001127983 */ /* 0x0001680000300800 */
[----:B------:R0:W5:Y:S04]  /*8740*/  LDL.LU R17, [R1+0x2c4] ;  /* 0x0002c40001117983 */ /* 0x0001680000300800 */
[----:B------:R0:W5:Y:S04]  /*8750*/  LDL.LU R16, [R1+0x2c0] ;  /* 0x0002c00001107983 */ /* 0x0001680000300800 */
[----:B------:R0:W5:Y:S01]  /*8760*/  LDL.LU R0, [R1+0x2bc] ;  /* 0x0002bc0001007983 */ /* 0x0001620000300800 */
        /* <DEDUP_REMOVED lines=96> */
[----:B------:R-:W-:Y:S01]  /*8d70*/  BPT.TRAP 0x1 ;  /* 0x000000040000795c */ /* 0x000fe20000300000 */
.L_x_27:
[----:B-----5:R-:W-:Y:S01]  /*8d80*/  ISETP.NE.AND P1, PT, R19, RZ, PT ;  /* 0x000000ff1300720c */ /* 0x020fe20003f25270 */
[----:B------:R-:W-:Y:S01]  /*8d90*/  IMAD.U32 R2, RZ, RZ, UR12 ;  /* 0x0000000cff027e24 */ /* 0x000fe2000f8e00ff */
[----:B------:R-:W-:-:S11]  /*8da0*/  UISETP.GT.U32.AND UP0, UPT, UR40, 0x1, UPT ;  /* 0x000000012800788c */ /* 0x000fd6000bf04070 */
[----:B------:R-:W-:-:S05]  /*8db0*/  @P1 LEA R2, R2, R0, 0x3 ;  /* 0x0000000002021211 */ /* 0x000fca00078e18ff */
[----:B------:R-:W-:-:S05]  /*8dc0*/  @P1 VIADD R2, R2, 0x18 ;  /* 0x0000001802021836 */ /* 0x000fca0000000000 */
[----:B------:R-:W-:-:S04]  /*8dd0*/  @P1 PRMT R2, R155, 0x654, R2 ;  /* 0x000006549b021816 */ /* 0x000fc80000000002 */
[----:B------:R0:W-:Y:S01]  /*8de0*/  @P1 SYNCS.ARRIVE.TRANS64.RED.A1T0 RZ, [R2+URZ], RZ ;  /* 0x000000ff02ff19a7 */ /* 0x0001e2000810043f */
[----:B------:R-:W-:-:S13]  /*8df0*/  PLOP3.LUT P1, PT, PT, PT, UP0, 0x80, 0x0 ;  /* 0x000000000000781c */ /* 0x000fda0003f2f008 */
[----:B0-----:R-:W-:Y:S05]  /*8e00*/  @P1 BRA `(.L_x_28) ;  /* 0x0000000000041947 */ /* 0x001fea0003800000 */
[----:B------:R-:W-:Y:S01]  /*8e10*/  BPT.TRAP 0x1 ;  /* 0x000000040000795c */ /* 0x000fe20000300000 */
.L_x_28:
[----:B------:R-:W-:Y:S02]  /*8e20*/  UISETP.GT.AND UP2, UPT, UR5, 0x1, UPT ;  /* 0x000000010500788c */ /* 0x000fe4000bf44270 */
[----:B------:R-:W-:Y:S02]  /*8e30*/  UIADD3 UR6, UR6, 0x1, URZ ;  /* 0x0000000106067890 */ /* 0x000fe4000fffe03f */
[----:B------:R-:W-:Y:S02]  /*8e40*/  UIADD3 UR12, UR12, 0x1, URZ ;  /* 0x000000010c0c7890 */ /* 0x000fe4000fffe03f */
[----:B------:R-:W-:Y:S01]  /*8e50*/  PLOP3.LUT P1, PT, PT, PT, UP2, 0x80, 0x0 ;  /* 0x000000000000781c */ /* 0x000fe20003f2f028 */
[----:B------:R-:W-:Y:S02]  /*8e60*/  UISETP.NE.AND UP0, UPT, UR6, 0x3, UPT ;  /* 0x000000030600788c */ /* 0x000fe4000bf05270 */
[----:B------:R-:W-:Y:S02]  /*8e70*/  UIADD3 UR8, UR5, -0x1, URZ ;  /* 0xffffffff05087890 */ /* 0x000fe4000fffe03f */
[----:B------:R-:W-:-:S02]  /*8e80*/  USEL UR5, URZ, 0x1, UP0 ;  /* 0x000000013f057887 */ /* 0x000fc40008000000 */
[----:B------:R-:W-:Y:S02]  /*8e90*/  UISETP.NE.AND UP1, UPT, UR12, 0x3, UPT ;  /* 0x000000030c00788c */ /* 0x000fe4000bf25270 */
[----:B------:R-:W-:Y:S02]  /*8ea0*/  ULOP3.LUT UR7, UR7, UR5, URZ, 0x3c, !UPT ;  /* 0x0000000507077292 */ /* 0x000fe4000f8e3c3f */
[----:B------:R-:W-:Y:S02]  /*8eb0*/  USEL UR6, UR6, URZ, UP0 ;  /* 0x0000003f06067287 */ /* 0x000fe40008000000 */
[----:B------:R-:W-:Y:S01]  /*8ec0*/  USEL UR12, UR12, URZ, UP1 ;  /* 0x0000003f0c0c7287 */ /* 0x000fe20008800000 */
[----:B------:R-:W-:Y:S01]  /*8ed0*/  UMOV UR5, UR8 ;  /* 0x0000000800057c82 */ /* 0x000fe20008000000 */
[----:B------:R-:W-:Y:S10]  /*8ee0*/  @P1 BRA `(.L_x_29) ;  /* 0xffffffbc00481947 */ /* 0x000ff4000383ffff */
.L_x_22:
[----:B-----5:R-:W0:Y:S02]  /*8ef0*/  LDC R2, c[0x0][0x28c] ;  /* 0x0000a300ff027b82 */ /* 0x020e240000000800 */
[----:B0-----:R-:W-:-:S13]  /*8f00*/  ISETP.GE.AND P1, PT, R2, 0x1, PT ;  /* 0x000000010200780c */ /* 0x001fda0003f26270 */
[----:B------:R-:W-:Y:S05]  /*8f10*/  @!P1 BRA `(.L_x_30) ;  /* 0x0000000000549947 */ /* 0x000fea0003800000 */
[----:B------:R-:W-:Y:S05]  /*8f20*/  @!P0 BRA `(.L_x_31) ;  /* 0x0000000000048947 */ /* 0x000fea0003800000 */
[----:B------:R-:W-:Y:S01]  /*8f30*/  BPT.TRAP 0x1 ;  /* 0x000000040000795c */ /* 0x000fe20000300000 */
.L_x_31:
[----:B------:R-:W-:Y:S01]  /*8f40*/  ISETP.NE.AND P0, PT, R19, RZ, PT ;  /* 0x000000ff1300720c */ /* 0x000fe20003f05270 */
[----:B------:R-:W-:-:S12]  /*8f50*/  BSSY B0, `(.L_x_32) ;  /* 0x000000d000007945 */ /* 0x000fd80003800000 */
[----:B------:R-:W-:Y:S05]  /*8f60*/  @!P0 BRA `(.L_x_33) ;  /* 0x00000000002c8947 */ /* 0x000fea0003800000 */
[----:B------:R-:W-:-:S04]  /*8f70*/  UISETP.LT.AND UP0, UPT, UR44, 0x1, UPT ;  /* 0x000000012c00788c */ /* 0x000fc8000bf01270 */
[----:B------:R-:W-:-:S04]  /*8f80*/  USEL UR6, UR44, 0x1, UP0 ;  /* 0x000000012c067887 */ /* 0x000fc80008000000 */
[----:B------:R-:W-:-:S04]  /*8f90*/  UIADD3 UR6, UR39, UR44, -UR6 ;  /* 0x0000002c27067290 */ /* 0x000fc8000fffe806 */
[----:B------:R-:W-:-:S04]  /*8fa0*/  UIMAD.WIDE.U32 UR4, UR6, -0x55555555, URZ ;  /* 0xaaaaaaab060478a5 */ /* 0x000fc8000f8e003f */
[----:B------:R-:W-:-:S04]  /*8fb0*/  USHF.R.U32.HI UR4, URZ, 0x1, UR5 ;  /* 0x000000013f047899 */ /* 0x000fc80008011605 */
[----:B------:R-:W-:-:S06]  /*8fc0*/  UIMAD UR6, UR4, -0x3, UR6 ;  /* 0xfffffffd040678a4 */ /* 0x000fcc000f8e0206 */
[----:B------:R-:W-:-:S05]  /*8fd0*/  MOV R2, UR6 ;  /* 0x0000000600027c02 */ /* 0x000fca0008000f00 */
[----:B------:R-:W-:-:S05]  /*8fe0*/  IMAD R0, R2, 0x8, R0 ;  /* 0x0000000802007824 */ /* 0x000fca00078e0200 */
[----:B------:R-:W-:-:S04]  /*8ff0*/  IADD3 R0, R0, 0x18, RZ ;  /* 0x0000001800007810 */ /* 0x000fc80007ffe0ff */
[----:B------:R-:W-:-:S04]  /*9000*/  PRMT R0, R155, 0x654, R0 ;  /* 0x000006549b007816 */ /* 0x000fc80000000000 */
[----:B------:R0:W-:Y:S03]  /*9010*/  SYNCS.ARRIVE.TRANS64.RED.A1T0 RZ, [R0+URZ], RZ ;  /* 0x000000ff00ff79a7 */ /* 0x0001e6000810043f */
.L_x_33:
[----:B------:R-:W-:Y:S05]  /*9020*/  BSYNC B0 ;  /* 0x0000000000007941 */ /* 0x000fea0003800000 */
.L_x_32:
[----:B------:R-:W-:-:S06]  /*9030*/  UISETP.GT.U32.AND UP0, UPT, UR40, 0x1, UPT ;  /* 0x000000012800788c */ /* 0x000fcc000bf04070 */
[----:B------:R-:W-:-:S13]  /*9040*/  PLOP3.LUT P0, PT, PT, PT, UP0, 0x80, 0x0 ;  /* 0x000000000000781c */ /* 0x000fda0003f0f008 */
[----:B------:R-:W-:Y:S05]  /*9050*/  @P0 BRA `(.L_x_30) ;  /* 0x0000000000040947 */ /* 0x000fea0003800000 */
[----:B------:R-:W-:Y:S01]  /*9060*/  BPT.TRAP 0x1 ;  /* 0x000000040000795c */ /* 0x000fe20000300000 */
.L_x_30:
[----:B------:R-:W1:Y:S01]  /*9070*/  S2R R6, SR_TID.X ;  /* 0x0000000000067919 */ /* 0x000e620000002100 */
[----:B------:R-:W-:Y:S01]  /*9080*/  IMAD.MOV.U32 R13, RZ, RZ, 0x6540 ;  /* 0x00006540ff0d7424 */ /* 0x000fe200078e00ff */
[----:B------:R-:W-:Y:S02]  /*9090*/  UIMAD.WIDE UR8, UR41, 0x100, URZ ;  /* 0x00000100290878a5 */ /* 0x000fe4000f8e023f */
[----:B------:R-:W-:Y:S01]  /*90a0*/  USHF.R.S32.HI UR10, URZ, 0x1f, UR43 ;  /* 0x0000001f3f0a7899 */ /* 0x000fe2000801142b */
[----:B------:R-:W-:Y:S01]  /*90b0*/  ULDC.64 UR6, c[0x0][0x5d0] ;  /* 0x0001740000067ab9 */ /* 0x000fe20000000a00 */
[----:B------:R-:W-:Y:S02]  /*90c0*/  USHF.L.U32 UR41, UR41, 0x8, URZ ;  /* 0x0000000829297899 */ /* 0x000fe4000800063f */
[----:B------:R-:W-:Y:S02]  /*90d0*/  UIMAD UR4, UR10, UR6, URZ ;  /* 0x000000060a0472a4 */ /* 0x000fe4000f8e023f */
[----:B------:R-:W-:-:S02]  /*90e0*/  UIADD3 UR39, UR44, UR39, URZ ;  /* 0x000000272c277290 */ /* 0x000fc4000fffe03f */
[----:B------:R-:W-:Y:S02]  /*90f0*/  UIMAD UR4, UR43, UR7, UR4 ;  /* 0x000000072b0472a4 */ /* 0x000fe4000f8e0204 */
[----:B------:R-:W-:Y:S02]  /*9100*/  UISETP.GT.U32.AND UP1, UPT, UR39, 0x2, UPT ;  /* 0x000000022700788c */ /* 0x000fe4000bf24070 */
[----:B------:R-:W-:Y:S02]  /*9110*/  UISETP.GE.U32.AND UP2, UPT, UR44, 0x3, UPT ;  /* 0x000000032c00788c */ /* 0x000fe4000bf46070 */
[----:B------:R-:W-:Y:S01]  /*9120*/  UISETP.LT.U32.AND UP1, UPT, UR44, 0x3, UP1 ;  /* 0x000000032c00788c */ /* 0x000fe20008f21070 */
[--C-:B-1----:R-:W-:Y:S02]  /*9130*/  SHF.R.U32.HI R2, RZ, 0x7, R6.reuse ;  /* 0x00000007ff027819 */ /* 0x102fe40000011606 */
[----:B------:R-:W-:Y:S02]  /*9140*/  SHF.R.U32.HI R3, RZ, 0x2, R6 ;  /* 0x00000002ff037819 */ /* 0x000fe40000011606 */
[----:B------:R-:W-:-:S02]  /*9150*/  LOP3.LUT R2, R2, 0x1, RZ, 0xc0, !PT ;  /* 0x0000000102027812 */ /* 0x000fc400078ec0ff */
[C---:B------:R-:W-:Y:S02]  /*9160*/  SHF.L.U32 R12, R6.reuse, 0x1, RZ ;  /* 0x00000001060c7819 */ /* 0x040fe400000006ff */
[----:B------:R-:W-:Y:S01]  /*9170*/  LOP3.LUT R4, R6, 0x60, RZ, 0xc0, !PT ;  /* 0x0000006006047812 */ /* 0x000fe200078ec0ff */
[----:B------:R-:W-:Y:S01]  /*9180*/  IMAD.SHL.U32 R160, R2, 0x40, RZ ;  /* 0x0000004002a07824 */ /* 0x000fe200078e00ff */
[----:B------:R-:W-:Y:S02]  /*9190*/  LOP3.LUT R3, R3, 0x7, RZ, 0xc0, !PT ;  /* 0x0000000703037812 */ /* 0x000fe400078ec0ff */
[----:B------:R-:W-:Y:S02]  /*91a0*/  LOP3.LUT R12, R12, 0x6, RZ, 0xc0, !PT ;  /* 0x000000060c0c7812 */ /* 0x000fe400078ec0ff */
[----:B------:R-:W-:Y:S02]  /*91b0*/  SHF.R.U32.HI R4, RZ, 0x1, R4 ;  /* 0x00000001ff047819 */ /* 0x000fe40000011604 */
[----:B------:R-:W-:-:S02]  /*91c0*/  LOP3.LUT R160, R160, 0x40, R3, 0xe2, !PT ;  /* 0x00000040a0a07812 */ /* 0x000fc400078ee203 */
[----:B------:R-:W-:Y:S01]  /*91d0*/  PRMT R12, R12, R13, UR42 ;  /* 0x0000002a0c0c7e16 */ /* 0x000fe2000800000d */
[----:B------:R-:W-:Y:S01]  /*91e0*/  USHF.L.U32 UR42, UR42, 0x8, URZ ;  /* 0x000000082a2a7899 */ /* 0x000fe2000800063f */
[----:B0-----:R-:W-:Y:S01]  /*91f0*/  IADD3 R0, RZ, -R4, -R3 ;  /* 0x80000004ff007210 */ /* 0x001fe20007ffe803 */
[----:B------:R-:W-:Y:S01]  /*9200*/  IMAD.MOV.U32 R3, RZ, RZ, -0x2 ;  /* 0xfffffffeff037424 */ /* 0x000fe200078e00ff */
[----:B------:R-:W-:Y:S02]  /*9210*/  LOP3.LUT R160, R160, UR8, R4, 0xfe, !PT ;  /* 0x00000008a0a07c12 */ /* 0x000fe4000f8efe04 */
[----:B------:R-:W-:Y:S01]  /*9220*/  SHF.R.S32.HI R13, RZ, 0x1f, R12 ;  /* 0x0000001fff0d7819 */ /* 0x000fe2000001140c */
[----:B------:R-:W-:Y:S01]  /*9230*/  IMAD R0, R2, -0x40, R0 ;  /* 0xffffffc002007824 */ /* 0x000fe200078e0200 */
[----:B------:R-:W-:Y:S01]  /*9240*/  MOV R4, UR6 ;  /* 0x0000000600047c02 */ /* 0x000fe20008000f00 */
[----:B------:R-:W-:Y:S02]  /*9250*/  ULDC UR6, c[0x0][0x284] ;  /* 0x0000a10000067ab9 */ /* 0x000fe40000000800 */
[----:B------:R-:W-:-:S02]  /*9260*/  MOV R154, UR6 ;  /* 0x00000006009a7c02 */ /* 0x000fc40008000f00 */
[----:B------:R-:W-:Y:S02]  /*9270*/  IMAD.WIDE.U32 R4, R4, UR43, R12 ;  /* 0x0000002b04047c25 */ /* 0x000fe4000f8e000c */
[----:B------:R-:W-:Y:S02]  /*9280*/  IADD3 R154, R154, -UR41, R0 ;  /* 0x800000299a9a7c10 */ /* 0x000fe4000fffe000 */
[----:B------:R-:W-:Y:S01]  /*9290*/  VIADD R5, R5, UR4 ;  /* 0x0000000405057c36 */ /* 0x000fe20008000000 */
[----:B------:R-:W-:Y:S01]  /*92a0*/  ULDC UR4, c[0x0][0x288] ;  /* 0x0000a20000047ab9 */ /* 0x000fe20000000800 */
[----:B------:R-:W-:Y:S01]  /*92b0*/  LOP3.LUT R0, R6, 0x3, RZ, 0xc0, !PT ;  /* 0x0000000306007812 */ /* 0x000fe200078ec0ff */
[----:B------:R-:W-:-:S04]  /*92c0*/  UISETP.GE.AND UP0, UPT, UR42, UR4, UPT ;  /* 0x000000042a00728c */ /* 0x000fc8000bf06270 */
[----:B------:R-:W-:Y:S01]  /*92d0*/  UISETP.GE.OR UP0, UPT, UR41, UR6, UP0 ;  /* 0x000000062900728c */ /* 0x000fe20008706670 */
[----:B------:R-:W-:Y:S01]  /*92e0*/  IMAD R0, R0, R3, UR4 ;  /* 0x0000000400007e24 */ /* 0x000fe2000f8e0203 */
[----:B------:R-:W-:Y:S02]  /*92f0*/  UIMAD.WIDE.U32 UR4, UR39, -0x55555555, URZ ;  /* 0xaaaaaaab270478a5 */ /* 0x000fe4000f8e003f */
[----:B------:R-:W-:Y:S02]  /*9300*/  USEL UR6, URZ, 0x1, !UP1 ;  /* 0x000000013f067887 */ /* 0x000fe4000c800000 */
[----:B------:R-:W-:Y:S01]  /*9310*/  PLOP3.LUT P0, PT, PT, PT, UP0, 0x80, 0x0 ;  /* 0x000000000000781c */ /* 0x000fe20003f0f008 */
[----:B------:R-:W-:Y:S01]  /*9320*/  USHF.R.U32.HI UR4, URZ, 0x1, UR5 ;  /* 0x000000013f047899 */ /* 0x000fe20008011605 */
[----:B------:R-:W-:Y:S01]  /*9330*/  IADD3 R0, R0, -UR42, RZ ;  /* 0x8000002a00007c10 */ /* 0x000fe2000fffe0ff */
[----:B------:R-:W-:Y:S02]  /*9340*/  ULOP3.LUT UR38, UR38, UR6, URZ, 0x3c, !UPT ;  /* 0x0000000626267292 */ /* 0x000fe4000f8e3c3f */
[----:B------:R-:W-:-:S02]  /*9350*/  UIMAD UR39, UR4, -0x3, UR39 ;  /* 0xfffffffd042778a4 */ /* 0x000fc4000f8e0227 */
[----:B------:R-:W-:Y:S01]  /*9360*/  @UP2 ULOP3.LUT UR38, UR38, 0x1, UR4, 0x78, !UPT ;  /* 0x0000000126262892 */ /* 0x000fe2000f8e7804 */
[----:B------:R-:W-:-:S05]  /*9370*/  UMOV UR41, 0xffffffff ;  /* 0xffffffff00297882 */ /* 0x000fca0000000000 */
[----:B------:R-:W-:Y:S06]  /*9380*/  @P0 BRA `(.L_x_34) ;  /* 0x000000d000f80947 */ /* 0x000fec0003800000 */
[----:B------:R-:W0:Y:S01]  /*9390*/  LDC.64 R2, c[0x0][0x5c8] ;  /* 0x00017200ff027b82 */ /* 0x000e220000000a00 */
[----:B------:R-:W-:Y:S01]  /*93a0*/  ULDC.64 UR4, c[0x0][0x5c0] ;  /* 0x0001700000047ab9 */ /* 0x000fe20000000a00 */
[----:B------:R-:W-:Y:S01]  /*93b0*/  BSSY B0, `(.L_x_34) ;  /* 0x0000d3b000007945 */ /* 0x000fe20003800000 */
[C---:B0-----:R-:W-:Y:S01]  /*93c0*/  IMAD R6, R2.reuse, UR9, RZ ;  /* 0x0000000902067c24 */ /* 0x041fe2000f8e02ff */
[----:B------:R-:W-:Y:S01]  /*93d0*/  SHF.L.U32 R8, R2, 0x3, RZ ;  /* 0x0000000302087819 */ /* 0x000fe200000006ff */
[----:B------:R-:W-:Y:S01]  /*93e0*/  IMAD.WIDE.U32 R4, R160, R2, R4 ;  /* 0x00000002a0047225 */ /* 0x000fe200078e0004 */
[----:B------:R-:W-:-:S03]  /*93f0*/  SHF.L.U64.HI R9, R2, 0x3, R3 ;  /* 0x0000000302097819 */ /* 0x000fc60000010203 */
[----:B------:R-:W-:Y:S01]  /*9400*/  IMAD R6, R160, R3, R6 ;  /* 0x00000003a0067224 */ /* 0x000fe200078e0206 */
[----:B------:R-:W-:-:S03]  /*9410*/  IADD3 R4, P0, R4, UR4, RZ ;  /* 0x0000000404047c10 */ /* 0x000fc6000ff1e0ff */
[----:B------:R-:W-:Y:S01]  /*9420*/  IMAD.IADD R6, R5, 0x1, R6 ;  /* 0x0000000105067824 */ /* 0x000fe200078e0206 */
[----:B------:R-:W-:-:S04]  /*9430*/  IADD3 R10, P1, R8, R4, RZ ;  /* 0x00000004080a7210 */ /* 0x000fc80007f3e0ff */
[----:B------:R-:W-:Y:S02]  /*9440*/  IADD3.X R5, R6, UR5, RZ, P0, !PT ;  /* 0x0000000506057c10 */ /* 0x000fe400087fe4ff */
[----:B------:R-:W-:-:S03]  /*9450*/  LEA R6, P0, R2, R4, 0x7 ;  /* 0x0000000402067211 */ /* 0x000fc600078038ff */
[----:B------:R-:W-:Y:S01]  /*9460*/  IMAD.X R11, R9, 0x1, R5, P1 ;  /* 0x00000001090b7824 */ /* 0x000fe200008e0605 */
[----:B------:R-:W-:Y:S02]  /*9470*/  LEA.HI.X R7, R2, R5, R3, 0x7, P0 ;  /* 0x0000000502077211 */ /* 0x000fe400000f3c03 */
[----:B------:R-:W-:Y:S02]  /*9480*/  ISETP.NE.AND P0, PT, R18, RZ, PT ;  /* 0x000000ff1200720c */ /* 0x000fe40003f05270 */
[----:B------:R-:W-:-:S04]  /*9490*/  IADD3 R8, P2, R8, R6, RZ ;  /* 0x0000000608087210 */ /* 0x000fc80007f5e0ff */
[----:B------:R-:W-:-:S07]  /*94a0*/  IADD3.X R9, R9, R7, RZ, P2, !PT ;  /* 0x0000000709097210 */ /* 0x000fce00017fe4ff */
[----:B------:R-:W-:Y:S05]  /*94b0*/  @!P0 BRA `(.L_x_35) ;  /* 0x0000009800988947 */ /* 0x000fea0003800000 */
[----:B------:R-:W0:Y:S01]  /*94c0*/  LDC.64 R20, c[0x0][0x5b0] ;  /* 0x00016c00ff147b82 */ /* 0x000e220000000a00 */
[----:B------:R-:W-:Y:S01]  /*94d0*/  ULDC.64 UR6, c[0x0][0x5b8] ;  /* 0x00016e0000067ab9 */ /* 0x000fe20000000a00 */
[----:B------:R-:W-:Y:S01]  /*94e0*/  ISETP.GE.AND P1, PT, R154, 0x1, PT ;  /* 0x000000019a00780c */ /* 0x000fe20003f26270 */
[----:B------:R-:W-:Y:S02]  /*94f0*/  UIMAD UR4, UR10, UR6, URZ ;  /* 0x000000060a0472a4 */ /* 0x000fe4000f8e023f */
[----:B------:R-:W-:Y:S01]  /*9500*/  IMAD.U32 R156, RZ, RZ, UR6 ;  /* 0x00000006ff9c7e24 */ /* 0x000fe2000f8e00ff */
[----:B------:R-:W-:Y:S01]  /*9510*/  BSSY B1, `(.L_x_36) ;  /* 0x000000e000017945 */ /* 0x000fe20003800000 */
[----:B------:R-:W-:Y:S01]  /*9520*/  ISETP.LT.OR P2, PT, R0, 0x1, !P1 ;  /* 0x000000010000780c */ /* 0x000fe20004f41670 */
[----:B------:R-:W-:Y:S01]  /*9530*/  UIMAD UR4, UR43, UR7, UR4 ;  /* 0x000000072b0472a4 */ /* 0x000fe2000f8e0204 */
[----:B------:R-:W1:Y:S01]  /*9540*/  LDC.64 R22, c[0x0][0x5a8] ;  /* 0x00016a00ff167b82 */ /* 0x000e620000000a00 */
[----:B------:R-:W-:-:S04]  /*9550*/  IMAD.WIDE.U32 R156, R156, UR43, R12 ;  /* 0x0000002b9c9c7c25 */ /* 0x000fc8000f8e000c */
[----:B------:R-:W-:Y:S01]  /*9560*/  IMAD.MOV.U32 R152, RZ, RZ, R156 ;  /* 0x000000ffff987224 */ /* 0x000fe200078e009c */
[----:B------:R-:W-:Y:S01]  /*9570*/  IADD3 R153, R157, UR4, RZ ;  /* 0x000000049d997c10 */ /* 0x000fe2000fffe0ff */
[----:B0-----:R-:W-:Y:S02]  /*9580*/  IMAD R161, R20, UR9, RZ ;  /* 0x0000000914a17c24 */ /* 0x001fe4000f8e02ff */
[----:B------:R-:W-:-:S04]  /*9590*/  IMAD.WIDE.U32 R2, R160, R20, R152 ;  /* 0x00000014a0027225 */ /* 0x000fc800078e0098 */
[----:B------:R-:W-:Y:S01]  /*95a0*/  IMAD R161, R160, R21, R161 ;  /* 0x00000015a0a17224 */ /* 0x000fe200078e02a1 */
[----:B-1----:R-:W-:-:S04]  /*95b0*/  IADD3 R14, P0, R2, R22, RZ ;  /* 0x00000016020e7210 */ /* 0x002fc80007f1e0ff */
[----:B------:R-:W-:Y:S01]  /*95c0*/  IADD3.X R15, R23, R3, R161, P0, !PT ;  /* 0x00000003170f7210 */ /* 0x000fe200007fe4a1 */
[----:B------:R-:W-:Y:S08]  /*95d0*/  @P2 BRA `(.L_x_37) ;  /* 0x0000000000042947 */ /* 0x000ff00003800000 */
[----:B------:R0:W5:Y:S02]  /*95e0*/  LDG.E.U8 R16, desc[UR36][R14.64] ;  /* 0x000000240e107981 */ /* 0x000164000c1e1100 */
.L_x_37:
[----:B------:R-:W-:Y:S05]  /*95f0*/  BSYNC B1 ;  /* 0x0000000000017941 */ /* 0x000fea0003800000 */
.L_x_36:
[----:B------:R-:W2:Y:S01]  /*9600*/  LDL.LU R3, [R1] ;  /* 0x0000000001037983 */ /* 0x000ea20000300800 */
[----:B-----5:R-:W-:Y:S01]  /*9610*/  LOP3.LUT R2, R16, 0xffff, RZ, 0xc0, !PT ;  /* 0x0000ffff10027812 */ /* 0x020fe200078ec0ff */
[----:B------:R-:W-:Y:S01]  /*9620*/  BSSY B1, `(.L_x_38) ;  /* 0x000000a000017945 */ /* 0x000fe20003800000 */
[----:B------:R-:W-:Y:S02]  /*9630*/  ISETP.LT.OR P0, PT, R0, 0x2, !P1 ;  /* 0x000000020000780c */ /* 0x000fe40004f01670 */
[----:B------:R-:W-:-:S05]  /*9640*/  PRMT R2, R2, 0x8880, RZ ;  /* 0x0000888002027816 */ /* 0x000fca00000000ff */
[----:B------:R-:W-:-:S04]  /*9650*/  IMAD R2, R2, R18, RZ ;  /* 0x0000001202027224 */ /* 0x000fc800078e02ff */
[----:B--2---:R-:W-:-:S05]  /*9660*/  @!P2 IMAD R3, R3, R17, R2 ;  /* 0x000000110303a224 */ /* 0x004fca00078e0202 */
[----:B------:R1:W-:Y:S01]  /*9670*/  @!P2 STG.E.U8 desc[UR36][R4.64], R3 ;  /* 0x000000030400a986 */ /* 0x0003e2000c101124 */
[----:B------:R-:W-:Y:S05]  /*9680*/  @P0 BRA `(.L_x_39) ;  /* 0x00000000000c0947 */ /* 0x000fea0003800000 */
[----:B------:R-:W2:Y:S02]  /*9690*/  LDG.E.U8 R16, desc[UR36][R14.64+0x1] ;  /* 0x000001240e107981 */ /* 0x000ea4000c1e1100 */
[----:B--2---:R-:W-:-:S05]  /*96a0*/  PRMT R2, R16, 0x8880, RZ ;  /* 0x0000888010027816 */ /* 0x004fca00000000ff */
[----:B------:R-:W-:-:S07]  /*96b0*/  IMAD R2, R2, R18, RZ ;  /* 0x0000001202027224 */ /* 0x000fce00078e02ff */
.L_x_39:
[----:B------:R-:W-:Y:S05]  /*96c0*/  BSYNC B1 ;  /* 0x0000000000017941 */ /* 0x000fea0003800000 */
.L_x_38:
[----:B-1----:R-:W2:Y:S01]  /*96d0*/  LDL.LU R3, [R1+0x4] ;  /* 0x0000040001037983 */ /* 0x002ea20000300800 */
[C---:B------:R-:W-:Y:S01]  /*96e0*/  SHF.L.U64.HI R159, R20.reuse, 0x3, R21 ;  /* 0x00000003149f7819 */ /* 0x040fe20000010215 */
[----:B------:R-:W-:Y:S01]  /*96f0*/  BSSY B1, `(.L_x_40) ;  /* 0x000000e000017945 */ /* 0x000fe20003800000 */
[----:B------:R-:W-:-:S05]  /*9700*/  SHF.L.U32 R158, R20, 0x3, RZ ;  /* 0x00000003149e7819 */ /* 0x000fca00000006ff */
[----:B------:R-:W-:-:S04]  /*9710*/  IMAD.WIDE.U32 R12, R160, R20, R158 ;  /* 0x00000014a00c7225 */ /* 0x000fc800078e009e */
[----:B------:R-:W-:Y:S01]  /*9720*/  IMAD.IADD R161, R161, 0x1, R13 ;  /* 0x00000001a1a17824 */ /* 0x000fe200078e020d */
[----:B------:R-:W-:-:S04]  /*9730*/  IADD3 R12, P2, P3, R156, R22, R12 ;  /* 0x000000169c0c7210 */ /* 0x000fc80007b5e00c */
[----:B------:R-:W-:Y:S01]  /*9740*/  IADD3.X R13, R153, R23, R161, P2, P3 ;  /* 0x00000017990d7210 */ /* 0x000fe200017e64a1 */
[----:B--2---:R-:W-:-:S05]  /*9750*/  @!P0 IMAD R3, R3, R17, R2 ;  /* 0x0000001103038224 */ /* 0x004fca00078e0202 */
[----:B------:R1:W-:Y:S01]  /*9760*/  @!P0 STG.E.U8 desc[UR36][R4.64+0x1], R3 ;  /* 0x0000010304008986 */ /* 0x0003e2000c101124 */
[----:B------:R-:W-:-:S04]  /*9770*/  ISETP.GE.AND P0, PT, R154, 0x9, PT ;  /* 0x000000099a00780c */ /* 0x000fc80003f06270 */
[----:B------:R-:W-:-:S13]  /*9780*/  ISETP.LT.OR P4, PT, R0, 0x1, !P0 ;  /* 0x000000010000780c */ /* 0x000fda0004781670 */
[----:B-1----:R-:W-:Y:S05]  /*9790*/  @P4 BRA `(.L_x_41) ;  /* 0x00000000000c4947 */ /* 0x002fea0003800000 */
[----:B------:R-:W2:Y:S02]  /*97a0*/  LDG.E.U8 R16, desc[UR36][R12.64] ;  /* 0x000000240c107981 */ /* 0x000ea4000c1e1100 */
[----:B--2---:R-:W-:-:S05]  /*97b0*/  PRMT R2, R16, 0x8880, RZ ;  /* 0x0000888010027816 */ /* 0x004fca00000000ff */
[----:B------:R-:W-:-:S07]  /*97c0*/  IMAD R2, R2, R18, RZ ;  /* 0x0000001202027224 */ /* 0x000fce00078e02ff */
.L_x_41:
[----:B------:R-:W-:Y:S05]  /*97d0*/  BSYNC B1 ;  /* 0x0000000000017941 */ /* 0x000fea0003800000 */
.L_x_40:
[----:B------:R-:W2:Y:S01]  /*97e0*/  LDL.LU R3, [R1+0x8] ;  /* 0x0000080001037983 */ /* 0x000ea20000300800 */
[----:B------:R-:W-:Y:S01]  /*97f0*/  ISETP.LT.OR P2, PT, R0, 0x2, !P0 ;  /* 0x000000020000780c */ /* 0x000fe20004741670 */
[----:B------:R-:W-:Y:S01]  /*9800*/  BSSY B1, `(.L_x_42) ;  /* 0x0000007000017945 */ /* 0x000fe20003800000 */
[----:B--2---:R-:W-:-:S05]  /*9810*/  @!P4 IMAD R3, R3, R17, R2 ;  /* 0x000000110303c224 */ /* 0x004fca00078e0202 */
[----:B------:R1:W-:Y:S06]  /*9820*/  @!P4 STG.E.U8 desc[UR36][R10.64], R3 ;  /* 0x000000030a00c986 */ /* 0x0003ec000c101124 */
[----:B------:R-:W-:Y:S05]  /*9830*/  @P2 BRA `(.L_x_43) ;  /* 0x00000000000c2947 */ /* 0x000fea0003800000 */
[----:B------:R-:W2:Y:S02]  /*9840*/  LDG.E.U8 R16, desc[UR36][R12.64+0x1] ;  /* 0x000001240c107981 */ /* 0x000ea4000c1e1100 */
[----:B--2---:R-:W-:-:S05]  /*9850*/  PRMT R2, R16, 0x8880, RZ ;  /* 0x0000888010027816 */ /* 0x004fca00000000ff */
[----:B------:R-:W-:-:S07]  /*9860*/  IMAD R2, R2, R18, RZ ;  /* 0x0000001202027224 */ /* 0x000fce00078e02ff */
.L_x_43:
[----:B------:R-:W-:Y:S05]  /*9870*/  BSYNC B1 ;  /* 0x0000000000017941 */ /* 0x000fea0003800000 */
.L_x_42:
[----:B-1----:R-:W2:Y:S01]  /*9880*/  LDL.LU R3, [R1+0xc] ;  /* 0x00000c0001037983 */ /* 0x002ea20000300800 */
[----:B------:R-:W-:Y:S01]  /*9890*/  BSSY B1, `(.L_x_44) ;  /* 0x000000a000017945 */ /* 0x000fe20003800000 */
[C---:B------:R-:W-:Y:S02]  /*98a0*/  ISETP.LT.OR P3, PT, R0.reuse, 0xa, !P1 ;  /* 0x0000000a0000780c */ /* 0x040fe40004f61670 */
[----:B------:R-:W-:Y:S01]  /*98b0*/  ISETP.LT.OR P4, PT, R0, 0x9, !P0 ;  /* 0x000000090000780c */ /* 0x000fe20004781670 */
[----:B--2---:R-:W-:-:S05]  /*98c0*/  @!P2 IMAD R3, R3, R17, R2 ;  /* 0x000000110303a224 */ /* 0x004fca00078e0202 */
[----:B------:R1:W-:Y:S01]  /*98d0*/  @!P2 STG.E.U8 desc[UR36][R10.64+0x1], R3 ;  /* 0x000001030a00a986 */ /* 0x0003e2000c101124 */
[----:B------:R-:W-:-:S13]  /*98e0*/  ISETP.LT.OR P2, PT, R0, 0x9, !P1 ;  /* 0x000000090000780c */ /* 0x000fda0004f41670 */
[----:B-1----:R-:W-:Y:S05]  /*98f0*/  @P2 BRA `(.L_x_45) ;  /* 0x00000000000c2947 */ /* 0x002fea0003800000 */
[----:B------:R-:W2:Y:S02]  /*9900*/  LDG.E.U8 R16, desc[UR36][R14.64+0x8] ;  /* 0x000008240e107981 */ /* 0x000ea4000c1e1100 */
[----:B--2---:R-:W-:-:S05]  /*9910*/  PRMT R2, R16, 0x8880, RZ ;  /* 0x0000888010027816 */ /* 0x004fca00000000ff */
[----:B------:R-:W-:-:S07]  /*9920*/  IMAD R2, R2, R18, RZ ;  /* 0x0000001202027224 */ /* 0x000fce00078e02ff */
.L_x_45:
[----:B------:R-:W-:Y:S05]  /*9930*/  BSYNC B1 ;  /* 0x0000000000017941 */ /* 0x000fea0003800000 */
.L_x_44:
[----:B------:R-:W2:Y:S01]  /*9940*/  LDL.LU R3, [R1+0x10] ;  /* 0x0000100001037983 */ /* 0x000ea20000300800 */
[----:B------:R-:W-:Y:S01]  /*9950*/  BSSY B1, `(.L_x_46) ;  /* 0x0000007000017945 */ /* 0x000fe20003800000 */
[----:B--2---:R-:W-:-:S05]  /*9960*/  @!P2 IMAD R3, R3, R17, R2 ;  /* 0x000000110303a224 */ /* 0x004fca00078e0202 */
[----:B------:R1:W-:Y:S01]  /*9970*/  @!P2 STG.E.U8 desc[UR36][R4.64+0x8], R3 ;  /* 0x000008030400a986 */ /* 0x0003e2000c101124 */
[----:B------:R-:W-:Y:S05]  /*9980*/  @P3 BRA `(.L_x_47) ;  /* 0x00000000000c3947 */ /* 0x000fea0003800000 */
[----:B------:R-:W2:Y:S02]  /*9990*/  LDG.E.U8 R16, desc[UR36][R14.64+0x9] ;  /* 0x000009240e107981 */ /* 0x000ea4000c1e1100 */
[----:B--2---:R-:W-:-:S05]  /*99a0*/  PRMT R2, R16, 0x8880, RZ ;  /* 0x0000888010027816 */ /* 0x004fca00000000ff */
[----:B------:R-:W-:-:S07]  /*99b0*/  IMAD R2, R2, R18, RZ ;  /* 0x0000001202027224 */ /* 0x000fce00078e02ff */
.L_x_47:
[----:B------:R-:W-:Y:S05]  /*99c0*/  BSYNC B1 ;  /* 0x0000000000017941 */ /* 0x000fea0003800000 */
.L_x_46:
[----:B-1----:R-:W2:Y:S01]  /*99d0*/  LDL.LU R3, [R1+0x14] ;  /* 0x0000140001037983 */ /* 0x002ea20000300800 */
[----:B------:R-:W-:Y:S01]  /*99e0*/  BSSY B1, `(.L_x_48) ;  /* 0x0000007000017945 */ /* 0x000fe20003800000 */
[----:B--2---:R-:W-:-:S05]  /*99f0*/  @!P3 IMAD R3, R3, R17, R2 ;  /* 0x000000110303b224 */ /* 0x004fca00078e0202 */
[----:B------:R1:W-:Y:S01]  /*9a00*/  @!P3 STG.E.U8 desc[UR36][R4.64+0x9], R3 ;  /* 0x000009030400b986 */ /* 0x0003e2000c101124 */
[----:B------:R-:W-:Y:S05]  /*9a10*/  @P4 BRA `(.L_x_49) ;  /* 0x00000000000c4947 */ /* 0x000fea0003800000 */
[----:B------:R-:W2:Y:S02]  /*9a20*/  LDG.E.U8 R16, desc[UR36][R12.64+0x8] ;  /* 0x000008240c107981 */ /* 0x000ea4000c1e1100 */
[----:B--2---:R-:W-:-:S05]  /*9a30*/  PRMT R2, R16, 0x8880, RZ ;  /* 0x0000888010027816 */ /* 0x004fca00000000ff */
[----:B------:R-:W-:-:S07]  /*9a40*/  IMAD R2, R2, R18, RZ ;  /* 0x0000001202027224 */ /* 0x000fce00078e02ff */
.L_x_49:
[----:B------:R-:W-:Y:S05]  /*9a50*/  BSYNC B1 ;  /* 0x0000000000017941 */ /* 0x000fea0003800000 */
.L_x_48:
[----:B-1----:R-:W2:Y:S01]  /*9a60*/  LDL.LU R3, [R1+0x18] ;  /* 0x0000180001037983 */ /* 0x002ea20000300800 */
[C---:B------:R-:W-:Y:S01]  /*9a70*/  ISETP.LT.OR P2, PT, R0.reuse, 0xa, !P0 ;  /* 0x0000000a0000780c */ /* 0x040fe20004741670 */
[----:B------:R-:W-:Y:S01]  /*9a80*/  BSSY B1, `(.L_x_50) ;  /* 0x000000a000017945 */ /* 0x000fe20003800000 */
[C---:B------:R-:W-:Y:S02]  /*9a90*/  ISETP.LT.OR P3, PT, R0.reuse, 0x11, !P1 ;  /* 0x000000110000780c */ /* 0x040fe40004f61670 */
[----:B------:R-:W-:Y:S01]  /*9aa0*/  ISETP.LT.OR P5, PT, R0, 0x11, !P0 ;  /* 0x000000110000780c */ /* 0x000fe200047a1670 */
[----:B--2---:R-:W-:-:S05]  /*9ab0*/  @!P4 IMAD R3, R3, R17, R2 ;  /* 0x000000110303c224 */ /* 0x004fca00078e0202 */
[----:B------:R1:W-:Y:S01]  /*9ac0*/  @!P4 STG.E.U8 desc[UR36][R10.64+0x8], R3 ;  /* 0x000008030a00c986 */ /* 0x0003e2000c101124 */
[----:B------:R-:W-:Y:S02]  /*9ad0*/  ISETP.LT.OR P4, PT, R0, 0x12, !P1 ;  /* 0x000000120000780c */ /* 0x000fe40004f81670 */
[----:B------:R-:W-:Y:S11]  /*9ae0*/  @P2 BRA `(.L_x_51) ;  /* 0x00000000000c2947 */ /* 0x000ff60003800000 */
[----:B------:R-:W2:Y:S02]  /*9af0*/  LDG.E.U8 R16, desc[UR36][R12.64+0x9] ;  /* 0x000009240c107981 */ /* 0x000ea4000c1e1100 */
[----:B--2---:R-:W-:-:S05]  /*9b00*/  PRMT R2, R16, 0x8880, RZ ;  /* 0x0000888010027816 */ /* 0x004fca00000000ff */
[----:B------:R-:W-:-:S07]  /*9b10*/  IMAD R2, R2, R18, RZ ;  /* 0x0000001202027224 */ /* 0x000fce00078e02ff */
.L_x_51:
[----:B------:R-:W-:Y:S05]  /*9b20*/  BSYNC B1 ;  /* 0x0000000000017941 */ /* 0x000fea0003800000 */
.L_x_50:
        /* <DEDUP_REMOVED lines=8> */
.L_x_53:
[----:B------:R-:W-:Y:S05]  /*9bb0*/  BSYNC B1 ;  /* 0x0000000000017941 */ /* 0x000fea0003800000 */
.L_x_52:
        /* <DEDUP_REMOVED lines=8> */
.L_x_55:
[----:B------:R-:W-:Y:S05]  /*9c40*/  BSYNC B1 ;  /* 0x0000000000017941 */ /* 0x000fea0003800000 */
.L_x_54:
        /* <DEDUP_REMOVED lines=8> */
.L_x_57:
[----:B------:R-:W-:Y:S05]  /*9cd0*/  BSYNC B1 ;  /* 0x0000000000017941 */ /* 0x000fea0003800000 */
.L_x_56:
        /* <DEDUP_REMOVED lines=12> */
.L_x_59:
[----:B------:R-:W-:Y:S05]  /*9da0*/  BSYNC B1 ;  /* 0x0000000000017941 */ /* 0x000fea0003800000 */
.L_x_58:
        /* <DEDUP_REMOVED lines=8> */
.L_x_61:
[----:B------:R-:W-:Y:S05]  /*9e30*/  BSYNC B1 ;  /* 0x0000000000017941 */ /* 0x000fea0003800000 */
.L_x_60:
        /* <DEDUP_REMOVED lines=8> */
.L_x_63:
[----:B------:R-:W-:Y:S05]  /*9ec0*/  BSYNC B1 ;  /* 0x0000000000017941 */ /* 0x000fea0003800000 */
.L_x_62:
        /* <DEDUP_REMOVED lines=8> */
.L_x_65:
[----:B------:R-:W-:Y:S05]  /*9f50*/  BSYNC B1 ;  /* 0x0000000000017941 */ /* 0x000fea0003800000 */
.L_x_64:
        /* <DEDUP_REMOVED lines=12> */
.L_x_67:
[----:B------:R-:W-:Y:S05]  /*a020*/  BSYNC B1 ;  /* 0x0000000000017941 */ /* 0x000fea0003800000 */
.L_x_66:
        /* <DEDUP_REMOVED lines=8> */
.L_x_69:
[----:B------:R-:W-:Y:S05]  /*a0b0*/  BSYNC B1 ;  /* 0x0000000000017941 */ /* 0x000fea0003800000 */
.L_x_68:
        /* <DEDUP_REMOVED lines=8> */
.L_x_71:
[----:B------:R-:W-:Y:S05]  /*a140*/  BSYNC B1 ;  /* 0x0000000000017941 */ /* 0x000fea0003800000 */
.L_x_70:
        /* <DEDUP_REMOVED lines=8> */
.L_x_73:
[----:B------:R-:W-:Y:S05]  /*a1d0*/  BSYNC B1 ;  /* 0x0000000000017941 */ /* 0x000fea0003800000 */
.L_x_72:
        /* <DEDUP_REMOVED lines=12> */
.L_x_75:
[----:B------:R-:W-:Y:S05]  /*a2a0*/  BSYNC B1 ;  /* 0x0000000000017941 */ /* 0x000fea0003800000 */
.L_x_74:
        /* <DEDUP_REMOVED lines=8> */
.L_x_77:
[----:B------:R-:W-:Y:S05]  /*a330*/  BSYNC B1 ;  /* 0x0000000000017941 */ /* 0x000fea0003800000 */
.L_x_76:
        /* <DEDUP_REMOVED lines=8> */
.L_x_79:
[----:B------:R-:W-:Y:S05]  /*a3c0*/  BSYNC B1 ;  /* 0x0000000000017941 */ /* 0x000fea0003800000 */
.L_x_78:
        /* <DEDUP_REMOVED lines=8> */
.L_x_81:
[----:B------:R-:W-:Y:S05]  /*a450*/  BSYNC B1 ;  /* 0x0000000000017941 */ /* 0x000fea0003800000 */
.L_x_80:
        /* <DEDUP_REMOVED lines=12> */
.L_x_83:
[----:B------:R-:W-:Y:S05]  /*a520*/  BSYNC B1 ;  /* 0x0000000000017941 */ /* 0x000fea0003800000 */
.L_x_82:
        /* <DEDUP_REMOVED lines=8> */
.L_x_85:
[----:B------:R-:W-:Y:S05]  /*a5b0*/  BSYNC B1 ;  /* 0x0000000000017941 */ /* 0x000fea0003800000 */
.L_x_84:
        /* <DEDUP_REMOVED lines=8> */
.L_x_87:
[----:B------:R-:W-:Y:S05]  /*a640*/  BSYNC B1 ;  /* 0x0000000000017941 */ /* 0x000fea0003800000 */
.L_x_86:
        /* <DEDUP_REMOVED lines=8> */
.L_x_89:
[----:B------:R-:W-:Y:S05]  /*a6d0*/  BSYNC B1 ;  /* 0x0000000000017941 */ /* 0x000fea0003800000 */
.L_x_88:
        /* <DEDUP_REMOVED lines=12> */
.L_x_91:
[----:B------:R-:W-:Y:S05]  /*a7a0*/  BSYNC B1 ;  /* 0x0000000000017941 */ /* 0x000fea0003800000 */
.L_x_90:
        /* <DEDUP_REMOVED lines=8> */
.L_x_93:
[----:B------:R-:W-:Y:S05]  /*a830*/  BSYNC B1 ;  /* 0x0000000000017941 */ /* 0x000fea0003800000 */
.L_x_92:
        /* <DEDUP_REMOVED lines=8> */
.L_x_95:
[----:B------:R-:W-:Y:S05]  /*a8c0*/  BSYNC B1 ;  /* 0x0000000000017941 */ /* 0x000fea0003800000 */
.L_x_94:
        /* <DEDUP_REMOVED lines=8> */
.L_x_97:
[----:B------:R-:W-:Y:S05]  /*a950*/  BSYNC B1 ;  /* 0x0000000000017941 */ /* 0x000fea0003800000 */
.L_x_96:
        /* <DEDUP_REMOVED lines=12> */
.L_x_99:
[----:B------:R-:W-:Y:S05]  /*aa20*/  BSYNC B1 ;  /* 0x0000000000017941 */ /* 0x000fea0003800000 */
.L_x_98:
        /* <DEDUP_REMOVED lines=8> */
.L_x_101:
[----:B------:R-:W-:Y:S05]  /*aab0*/  BSYNC B1 ;  /* 0x0000000000017941 */ /* 0x000fea0003800000 */
.L_x_100:
        /* <DEDUP_REMOVED lines=8> */
.L_x_103:
[----:B------:R-:W-:Y:S05]  /*ab40*/  BSYNC B1 ;  /* 0x0000000000017941 */ /* 0x000fea0003800000 */
.L_x_102:
        /* <DEDUP_REMOVED lines=8> */
.L_x_105:
[----:B------:R-:W-:Y:S05]  /*abd0*/  BSYNC B1 ;  /* 0x0000000000017941 */ /* 0x000fea0003800000 */
.L_x_104:
        /* <DEDUP_REMOVED lines=12> */
.L_x_107:
[----:B------:R-:W-:Y:S05]  /*aca0*/  BSYNC B1 ;  /* 0x0000000000017941 */ /* 0x000fea0003800000 */
.L_x_106:
        /* <DEDUP_REMOVED lines=8> */
.L_x_109:
[----:B------:R-:W-:Y:S05]  /*ad30*/  BSYNC B1 ;  /* 0x0000000000017941 */ /* 0x000fea0003800000 */
.L_x_108:
        /* <DEDUP_REMOVED lines=8> */
.L_x_111:
[----:B------:R-:W-:Y:S05]  /*adc0*/  BSYNC B1 ;  /* 0x0000000000017941 */ /* 0x000fea0003800000 */
.L_x_110:
        /* <DEDUP_REMOVED lines=8> */
.L_x_113:
[----:B------:R-:W-:Y:S05]  /*ae50*/  BSYNC B1 ;  /* 0x0000000000017941 */ /* 0x000fea0003800000 */
.L_x_112:
        /* <DEDUP_REMOVED lines=12> */
.L_x_115:
[----:B------:R-:W-:Y:S05]  /*af20*/  BSYNC B1 ;  /* 0x0000000000017941 */ /* 0x000fea0003800000 */
.L_x_114:
        /* <DEDUP_REMOVED lines=8> */
.L_x_117:
[----:B------:R-:W-:Y:S05]  /*afb0*/  BSYNC B1 ;  /* 0x0000000000017941 */ /* 0x000fea0003800000 */
.L_x_116:
        /* <DEDUP_REMOVED lines=8> */
.L_x_119:
[----:B------:R-:W-:Y:S05]  /*b040*/  BSYNC B1 ;  /* 0x0000000000017941 */ /* 0x000fea0003800000 */
.L_x_118:
        /* <DEDUP_REMOVED lines=8> */
.L_x_121:
[----:B------:R-:W-:Y:S05]  /*b0d0*/  BSYNC B1 ;  /* 0x0000000000017941 */ /* 0x000fea0003800000 */
.L_x_120:
        /* <DEDUP_REMOVED lines=12> */
.L_x_123:
[----:B------:R-:W-:Y:S05]  /*b1a0*/  BSYNC B1 ;  /* 0x0000000000017941 */ /* 0x000fea0003800000 */
.L_x_122:
        /* <DEDUP_REMOVED lines=8> */
.L_x_125:
[----:B------:R-:W-:Y:S05]  /*b230*/  BSYNC B1 ;  /* 0x0000000000017941 */ /* 0x000fea0003800000 */
.L_x_124:
        /* <DEDUP_REMOVED lines=8> */
.L_x_127:
[----:B------:R-:W-:Y:S05]  /*b2c0*/  BSYNC B1 ;  /* 0x0000000000017941 */ /* 0x000fea0003800000 */
.L_x_126:
        /* <DEDUP_REMOVED lines=8> */
.L_x_129:
[----:B------:R-:W-:Y:S05]  /*b350*/  BSYNC B1 ;  /* 0x0000000000017941 */ /* 0x000fea0003800000 */
.L_x_128:
        /* <DEDUP_REMOVED lines=12> */
.L_x_131:
[----:B------:R-:W-:Y:S05]  /*b420*/  BSYNC B1 ;  /* 0x0000000000017941 */ /* 0x000fea0003800000 */
.L_x_130:
        /* <DEDUP_REMOVED lines=8> */
.L_x_133:
[----:B------:R-:W-:Y:S05]  /*b4b0*/  BSYNC B1 ;  /* 0x0000000000017941 */ /* 0x000fea0003800000 */
.L_x_132:
        /* <DEDUP_REMOVED lines=8> */
.L_x_135:
[----:B------:R-:W-:Y:S05]  /*b540*/  BSYNC B1 ;  /* 0x0000000000017941 */ /* 0x000fea0003800000 */
.L_x_134:
        /* <DEDUP_REMOVED lines=8> */
.L_x_137:
[----:B------:R-:W-:Y:S05]  /*b5d0*/  BSYNC B1 ;  /* 0x0000000000017941 */ /* 0x000fea0003800000 */
.L_x_136:
        /* <DEDUP_REMOVED lines=12> */
.L_x_139:
[----:B------:R-:W-:Y:S05]  /*b6a0*/  BSYNC B1 ;  /* 0x0000000000017941 */ /* 0x000fea0003800000 */
.L_x_138:
        /* <DEDUP_REMOVED lines=8> */
.L_x_141:
[----:B------:R-:W-:Y:S05]  /*b730*/  BSYNC B1 ;  /* 0x0000000000017941 */ /* 0x000fea0003800000 */
.L_x_140:
[----:B-1----:R-:W2:Y:S01]  /*b740*/  LDL.LU R3, [R1+0xd0] ;  /* 0x0000d00001037983 */ /* 0x002ea20000300800 */
[----:B------:R-:W-:Y:S01]  /*b750*/  BSSY B1, `(.L_x_142) ;  /* 0x0000007000017945 */ /* 0x000fe20003800000 */
[----:B--2---:R-:W-:-:S05]  /*b760*/  @!P3 IMAD R3, R3, R17, R2 ;  /* 0x000000110303b224 */ /* 0x004fca00078e0202 */
[----:B------:R1:W-:Y:S01]  /*b770*/  @!P3 STG.E.U8 desc[UR36][R4.64+0x68], R3 ;  /* 0x000068030400b986 */ /* 0x0003e2000c101124 */
[----:B------:R-:W-:Y:S05]  /*b780*/  @P5 BRA `(.L_x_143) ;  /* 0x00000000000c5947 */ /* 0x000fea0003800000 */
[----:B------:R-:W1:Y:S02]  /*b790*/  LDG.E.U8 R16, desc[UR36][R14.64+0x69] ;  /* 0x000069240e107981 */ /* 0x000e64000c1e1100 */
[----:B-1----:R-:W-:-:S05]  /*b7a0*/  PRMT R3, R16, 0x8880, RZ ;  /* 0x0000888010037816 */ /* 0x002fca00000000ff */
[----:B------:R-:W-:-:S07]  /*b7b0*/  IMAD R2, R3, R18, RZ ;  /* 0x0000001203027224 */ /* 0x000fce00078e02ff */
.L_x_143:
[----:B------:R-:W-:Y:S05]  /*b7c0*/  BSYNC B1 ;  /* 0x0000000000017941 */ /* 0x000fea0003800000 */
.L_x_142:
        /* <DEDUP_REMOVED lines=8> */
.L_x_145:
[----:B------:R-:W-:Y:S05]  /*b850*/  BSYNC B1 ;  /* 0x0000000000017941 */ /* 0x000fea0003800000 */
.L_x_144:
        /* <DEDUP_REMOVED lines=9> */
[----:B------:R-:W1:Y:S02]  /*b8f0*/  LDG.E.U8 R16, desc[UR36][R12.64+0x69] ;  /* 0x000069240c107981 */ /* 0x000e64000c1e1100 */
[----:B-1----:R-:W-:-:S05]  /*b900*/  PRMT R3, R16, 0x8880, RZ ;  /* 0x0000888010037816 */ /* 0x002fca00000000ff */
[----:B------:R-:W-:-:S07]  /*b910*/  IMAD R2, R3, R18, RZ ;  /* 0x0000001203027224 */ /* 0x000fce00078e02ff */
.L_x_147:
[----:B------:R-:W-:Y:S05]  /*b920*/  BSYNC B1 ;  /* 0x0000000000017941 */ /* 0x000fea0003800000 */
.L_x_146:
        /* <DEDUP_REMOVED lines=8> */
.L_x_149:
[----:B------:R-:W-:Y:S05]  /*b9b0*/  BSYNC B1 ;  /* 0x0000000000017941 */ /* 0x000fea0003800000 */
.L_x_148:
        /* <DEDUP_REMOVED lines=8> */
.L_x_151:
[----:B------:R-:W-:Y:S05]  /*ba40*/  BSYNC B1 ;  /* 0x0000000000017941 */ /* 0x000fea0003800000 */
.L_x_150:
        /* <DEDUP_REMOVED lines=8> */
.L_x_153:
[----:B------:R-:W-:Y:S05]  /*bad0*/  BSYNC B1 ;  /* 0x0000000000017941 */ /* 0x000fea0003800000 */
.L_x_152:
        /* <DEDUP_REMOVED lines=12> */
.L_x_155:
[----:B------:R-:W-:Y:S05]  /*bba0*/  BSYNC B1 ;  /* 0x0000000000017941 */ /* 0x000fea0003800000 */
.L_x_154:
        /* <DEDUP_REMOVED lines=8> */
.L_x_157:
[----:B------:R-:W-:Y:S05]  /*bc30*/  BSYNC B1 ;  /* 0x0000000000017941 */ /* 0x000fea0003800000 */
.L_x_156:
        /* <DEDUP_REMOVED lines=8> */
.L_x_159:
[----:B------:R-:W-:Y:S05]  /*bcc0*/  BSYNC B1 ;  /* 0x0000000000017941 */ /* 0x000fea0003800000 */
.L_x_158:
        /* <DEDUP_REMOVED lines=8> */
.L_x_161:
[----:B------:R-:W-:Y:S05]  /*bd50*/  BSYNC B1 ;  /* 0x0000000000017941 */ /* 0x000fea0003800000 */
.L_x_160:
        /* <DEDUP_REMOVED lines=12> */
.L_x_163:
[----:B------:R-:W-:Y:S05]  /*be20*/  BSYNC B1 ;  /* 0x0000000000017941 */ /* 0x000fea0003800000 */
.L_x_162:
        /* <DEDUP_REMOVED lines=8> */
.L_x_165:
[----:B------:R-:W-:Y:S05]  /*beb0*/  BSYNC B1 ;  /* 0x0000000000017941 */ /* 0x000fea0003800000 */
.L_x_164:
        /* <DEDUP_REMOVED lines=8> */
.L_x_167:
[----:B------:R-:W-:Y:S05]  /*bf40*/  BSYNC B1 ;  /* 0x0000000000017941 */ /* 0x000fea0003800000 */
.L_x_166:
        /* <DEDUP_REMOVED lines=8> */
.L_x_169:
[----:B------:R-:W-:Y:S05]  /*bfd0*/  BSYNC B1 ;  /* 0x0000000000017941 */ /* 0x000fea0003800000 */
.L_x_168:
        /* <DEDUP_REMOVED lines=12> */
.L_x_171:
[----:B------:R-:W-:Y:S05]  /*c0a0*/  BSYNC B1 ;  /* 0x0000000000017941 */ /* 0x000fea0003800000 */
.L_x_170:
        /* <DEDUP_REMOVED lines=8> */
.L_x_173:
[----:B------:R-:W-:Y:S05]  /*c130*/  BSYNC B1 ;  /* 0x0000000000017941 */ /* 0x000fea0003800000 */
.L_x_172:
        /* <DEDUP_REMOVED lines=8> */
.L_x_175:
[----:B------:R-:W-:Y:S05]  /*c1c0*/  BSYNC B1 ;  /* 0x0000000000017941 */ /* 0x000fea0003800000 */
.L_x_174:
        /* <DEDUP_REMOVED lines=8> */
.L_x_177:
[----:B------:R-:W-:Y:S05]  /*c250*/  BSYNC B1 ;  /* 0x0000000000017941 */ /* 0x000fea0003800000 */
.L_x_176:
        /* <DEDUP_REMOVED lines=12> */
.L_x_179:
[----:B------:R-:W-:Y:S05]  /*c320*/  BSYNC B1 ;  /* 0x0000000000017941 */ /* 0x000fea0003800000 */
.L_x_178:
        /* <DEDUP_REMOVED lines=8> */
.L_x_181:
[----:B------:R-:W-:Y:S05]  /*c3b0*/  BSYNC B1 ;  /* 0x0000000000017941 */ /* 0x000fea0003800000 */
.L_x_180:
        /* <DEDUP_REMOVED lines=8> */
.L_x_183:
[----:B------:R-:W-:Y:S05]  /*c440*/  BSYNC B1 ;  /* 0x0000000000017941 */ /* 0x000fea0003800000 */
.L_x_182:
        /* <DEDUP_REMOVED lines=8> */
.L_x_185:
[----:B------:R-:W-:Y:S05]  /*c4d0*/  BSYNC B1 ;  /* 0x0000000000017941 */ /* 0x000fea0003800000 */
.L_x_184:
        /* <DEDUP_REMOVED lines=12> */
.L_x_187:
[----:B------:R-:W-:Y:S05]  /*c5a0*/  BSYNC B1 ;  /* 0x0000000000017941 */ /* 0x000fea0003800000 */
.L_x_186:
        /* <DEDUP_REMOVED lines=8> */
.L_x_189:
[----:B------:R-:W-:Y:S05]  /*c630*/  BSYNC B1 ;  /* 0x0000000000017941 */ /* 0x000fea0003800000 */
.L_x_188:
        /* <DEDUP_REMOVED lines=8> */
.L_x_191:
[----:B------:R-:W-:Y:S05]  /*c6c0*/  BSYNC B1 ;  /* 0x0000000000017941 */ /* 0x000fea0003800000 */
.L_x_190:
        /* <DEDUP_REMOVED lines=8> */
.L_x_193:
[----:B------:R-:W-:Y:S05]  /*c750*/  BSYNC B1 ;  /* 0x0000000000017941 */ /* 0x000fea0003800000 */
.L_x_192:
        /* <DEDUP_REMOVED lines=12> */
.L_x_195:
[----:B------:R-:W-:Y:S05]  /*c820*/  BSYNC B1 ;  /* 0x0000000000017941 */ /* 0x000fea0003800000 */
.L_x_194:
        /* <DEDUP_REMOVED lines=8> */
.L_x_197:
[----:B------:R-:W-:Y:S05]  /*c8b0*/  BSYNC B1 ;  /* 0x0000000000017941 */ /* 0x000fea0003800000 */
.L_x_196:
        /* <DEDUP_REMOVED lines=8> */
.L_x_199:
[----:B------:R-:W-:Y:S05]  /*c940*/  BSYNC B1 ;  /* 0x0000000000017941 */ /* 0x000fea0003800000 */
.L_x_198:
        /* <DEDUP_REMOVED lines=8> */
.L_x_201:
[----:B------:R-:W-:Y:S05]  /*c9d0*/  BSYNC B1 ;  /* 0x0000000000017941 */ /* 0x000fea0003800000 */
.L_x_200:
        /* <DEDUP_REMOVED lines=12> */
.L_x_203:
[----:B------:R-:W-:Y:S05]  /*caa0*/  BSYNC B1 ;  /* 0x0000000000017941 */ /* 0x000fea0003800000 */
.L_x_202:
        /* <DEDUP_REMOVED lines=8> */
.L_x_205:
[----:B------:R-:W-:Y:S05]  /*cb30*/  BSYNC B1 ;  /* 0x0000000000017941 */ /* 0x000fea0003800000 */
.L_x_204:
        /* <DEDUP_REMOVED lines=8> */
.L_x_207:
[----:B------:R-:W-:Y:S05]  /*cbc0*/  BSYNC B1 ;  /* 0x0000000000017941 */ /* 0x000fea0003800000 */
.L_x_206:
        /* <DEDUP_REMOVED lines=8> */
.L_x_209:
[----:B------:R-:W-:Y:S05]  /*cc50*/  BSYNC B1 ;  /* 0x0000000000017941 */ /* 0x000fea0003800000 */
.L_x_208:
        /* <DEDUP_REMOVED lines=12> */
.L_x_211:
[----:B------:R-:W-:Y:S05]  /*cd20*/  BSYNC B1 ;  /* 0x0000000000017941 */ /* 0x000fea0003800000 */
.L_x_210:
        /* <DEDUP_REMOVED lines=8> */
.L_x_213:
[----:B------:R-:W-:Y:S05]  /*cdb0*/  BSYNC B1 ;  /* 0x0000000000017941 */ /* 0x000fea0003800000 */
.L_x_212:
        /* <DEDUP_REMOVED lines=8> */
.L_x_215:
[----:B------:R-:W-:Y:S05]  /*ce40*/  BSYNC B1 ;  /* 0x0000000000017941 */ /* 0x000fea0003800000 */
.L_x_214:
        /* <DEDUP_REMOVED lines=8> */
.L_x_217:
[----:B------:R-:W-:Y:S05]  /*ced0*/  BSYNC B1 ;  /* 0x0000000000017941 */ /* 0x000fea0003800000 */
.L_x_216:
        /* <DEDUP_REMOVED lines=12> */
.L_x_219:
[----:B------:R-:W-:Y:S05]  /*cfa0*/  BSYNC B1 ;  /* 0x0000000000017941 */ /* 0x000fea0003800000 */
.L_x_218:
        /* <DEDUP_REMOVED lines=8> */
.L_x_221:
[----:B------:R-:W-:Y:S05]  /*d030*/  BSYNC B1 ;  /* 0x0000000000017941 */ /* 0x000fea0003800000 */
.L_x_220:
        /* <DEDUP_REMOVED lines=8> */
.L_x_223:
[----:B------:R-:W-:Y:S05]  /*d0c0*/  BSYNC B1 ;  /* 0x0000000000017941 */ /* 0x000fea0003800000 */
.L_x_222:
        /* <DEDUP_REMOVED lines=8> */
.L_x_225:
[----:B------:R-:W-:Y:S05]  /*d150*/  BSYNC B1 ;  /* 0x0000000000017941 */ /* 0x000fea0003800000 */
.L_x_224:
        /* <DEDUP_REMOVED lines=12> */
.L_x_227:
[----:B------:R-:W-:Y:S05]  /*d220*/  BSYNC B1 ;  /* 0x0000000000017941 */ /* 0x000fea0003800000 */
.L_x_226:
        /* <DEDUP_REMOVED lines=8> */
.L_x_229:
[----:B------:R-:W-:Y:S05]  /*d2b0*/  BSYNC B1 ;  /* 0x0000000000017941 */ /* 0x000fea0003800000 */
.L_x_228:
        /* <DEDUP_REMOVED lines=8> */
.L_x_231:
[----:B------:R-:W-:Y:S05]  /*d340*/  BSYNC B1 ;  /* 0x0000000000017941 */ /* 0x000fea0003800000 */
.L_x_230:
        /* <DEDUP_REMOVED lines=8> */
.L_x_233:
[----:B------:R-:W-:Y:S05]  /*d3d0*/  BSYNC B1 ;  /* 0x0000000000017941 */ /* 0x000fea0003800000 */
.L_x_232:
        /* <DEDUP_REMOVED lines=12> */
.L_x_235:
[----:B------:R-:W-:Y:S05]  /*d4a0*/  BSYNC B1 ;  /* 0x0000000000017941 */ /* 0x000fea0003800000 */
.L_x_234:
        /* <DEDUP_REMOVED lines=8> */
.L_x_237:
[----:B------:R-:W-:Y:S05]  /*d530*/  BSYNC B1 ;  /* 0x0000000000017941 */ /* 0x000fea0003800000 */
.L_x_236:
        /* <DEDUP_REMOVED lines=8> */
.L_x_239:
[----:B------:R-:W-:Y:S05]  /*d5c0*/  BSYNC B1 ;  /* 0x0000000000017941 */ /* 0x000fea0003800000 */
.L_x_238:
        /* <DEDUP_REMOVED lines=8> */
.L_x_241:
[----:B------:R-:W-:Y:S05]  /*d650*/  BSYNC B1 ;  /* 0x0000000000017941 */ /* 0x000fea0003800000 */
.L_x_240:
        /* <DEDUP_REMOVED lines=12> */
.L_x_243:
[----:B------:R-:W-:Y:S05]  /*d720*/  BSYNC B1 ;  /* 0x0000000000017941 */ /* 0x000fea0003800000 */
.L_x_242:
        /* <DEDUP_REMOVED lines=8> */
.L_x_245:
[----:B------:R-:W-:Y:S05]  /*d7b0*/  BSYNC B1 ;  /* 0x0000000000017941 */ /* 0x000fea0003800000 */
.L_x_244:
        /* <DEDUP_REMOVED lines=8> */
.L_x_247:
[----:B------:R-:W-:Y:S05]  /*d840*/  BSYNC B1 ;  /* 0x0000000000017941 */ /* 0x000fea0003800000 */
.L_x_246:
        /* <DEDUP_REMOVED lines=8> */
.L_x_249:
[----:B------:R-:W-:Y:S05]  /*d8d0*/  BSYNC B1 ;  /* 0x0000000000017941 */ /* 0x000fea0003800000 */
.L_x_248:
        /* <DEDUP_REMOVED lines=12> */
.L_x_251:
[----:B------:R-:W-:Y:S05]  /*d9a0*/  BSYNC B1 ;  /* 0x0000000000017941 */ /* 0x000fea0003800000 */
.L_x_250:
        /* <DEDUP_REMOVED lines=8> */
.L_x_253:
[----:B------:R-:W-:Y:S05]  /*da30*/  BSYNC B1 ;  /* 0x0000000000017941 */ /* 0x000fea0003800000 */
.L_x_252:
        /* <DEDUP_REMOVED lines=8> */
.L_x_255:
[----:B------:R-:W-:Y:S05]  /*dac0*/  BSYNC B1 ;  /* 0x0000000000017941 */ /* 0x000fea0003800000 */
.L_x_254:
        /* <DEDUP_REMOVED lines=8> */
.L_x_257:
[----:B------:R-:W-:Y:S05]  /*db50*/  BSYNC B1 ;  /* 0x0000000000017941 */ /* 0x000fea0003800000 */
.L_x_256:
        /* <DEDUP_REMOVED lines=12> */
.L_x_259:
[----:B------:R-:W-:Y:S05]  /*dc20*/  BSYNC B1 ;  /* 0x0000000000017941 */ /* 0x000fea0003800000 */
.L_x_258:
        /* <DEDUP_REMOVED lines=8> */
.L_x_261:
[----:B------:R-:W-:Y:S05]  /*dcb0*/  BSYNC B1 ;  /* 0x0000000000017941 */ /* 0x000fea0003800000 */
.L_x_260:
        /* <DEDUP_REMOVED lines=8> */
.L_x_263:
[----:B------:R-:W-:Y:S05]  /*dd40*/  BSYNC B1 ;  /* 0x0000000000017941 */ /* 0x000fea0003800000 */
.L_x_262:
        /* <DEDUP_REMOVED lines=8> */
.L_x_265:
[----:B------:R-:W-:Y:S05]  /*ddd0*/  BSYNC B1 ;  /* 0x0000000000017941 */ /* 0x000fea0003800000 */
.L_x_264:
        /* <DEDUP_REMOVED lines=12> */
.L_x_267:
[----:B------:R-:W-:Y:S05]  /*dea0*/  BSYNC B1 ;  /* 0x0000000000017941 */ /* 0x000fea0003800000 */
.L_x_266:
        /* <DEDUP_REMOVED lines=8> */
.L_x_269:
[----:B------:R-:W-:Y:S05]  /*df30*/  BSYNC B1 ;  /* 0x0000000000017941 */ /* 0x000fea0003800000 */
.L_x_268:
        /* <DEDUP_REMOVED lines=8> */
.L_x_271:
[----:B------:R-:W-:Y:S05]  /*dfc0*/  BSYNC B1 ;  /* 0x0000000000017941 */ /* 0x000fea0003800000 */
.L_x_270:
        /* <DEDUP_REMOVED lines=8> */
.L_x_273:
[----:B------:R-:W-:Y:S05]  /*e050*/  BSYNC B1 ;  /* 0x0000000000017941 */ /* 0x000fea0003800000 */
.L_x_272:
        /* <DEDUP_REMOVED lines=12> */
.L_x_275:
[----:B------:R-:W-:Y:S05]  /*e120*/  BSYNC B1 ;  /* 0x0000000000017941 */ /* 0x000fea0003800000 */
.L_x_274:
        /* <DEDUP_REMOVED lines=8> */
.L_x_277:
[----:B------:R-:W-:Y:S05]  /*e1b0*/  BSYNC B1 ;  /* 0x0000000000017941 */ /* 0x000fea0003800000 */
.L_x_276:
        /* <DEDUP_REMOVED lines=8> */
.L_x_279:
[----:B------:R-:W-:Y:S05]  /*e240*/  BSYNC B1 ;  /* 0x0000000000017941 */ /* 0x000fea0003800000 */
.L_x_278:
        /* <DEDUP_REMOVED lines=8> */
.L_x_281:
[----:B------:R-:W-:Y:S05]  /*e2d0*/  BSYNC B1 ;  /* 0x0000000000017941 */ /* 0x000fea0003800000 */
.L_x_280:
[----:B-1----:R-:W2:Y:S01]  /*e2e0*/  LDL.LU R3, [R1+0x1e8] ;  /* 0x0001e80001037983 */ /* 0x002ea20000300800 */
[----:B------:R-:W-:Y:S01]  /*e2f0*/  ISETP.LT.OR P3, PT, R0, 0xf2, !P0 ;  /* 0x000000f20000780c */ /* 0x000fe20004761670 */
[----:B------:R-:W-:Y:S01]  /*e300*/  BSSY B1, `(.L_x_282) ;  /* 0x000000b000017945 */ /* 0x000fe20003800000 */
[----:B------:R-:W-:Y:S02]  /*e310*/  IADD3 R161, P4, R160, 0x80, RZ ;  /* 0x00000080a0a17810 */ /* 0x000fe40007f9e0ff */
[----:B------:R-:W-:Y:S01]  /*e320*/  ISETP.LT.OR P5, PT, R0, 0xf9, !P0 ;  /* 0x000000f90000780c */ /* 0x000fe200047a1670 */
[----:B--2---:R-:W-:-:S05]  /*e330*/  @!P2 IMAD R3, R3, R17, R2 ;  /* 0x000000110303a224 */ /* 0x004fca00078e0202 */
[----:B------:R1:W-:Y:S01]  /*e340*/  @!P2 STG.E.U8 desc[UR36][R10.64+0xf0], R3 ;  /* 0x0000f0030a00a986 */ /* 0x0003e2000c101124 */
[C---:B------:R-:W-:Y:S02]  /*e350*/  ISETP.LT.OR P2, PT, R0.reuse, 0xf9, !P1 ;  /* 0x000000f90000780c */ /* 0x040fe40004f41670 */
[----:B------:R-:W-:Y:S01]  /*e360*/  ISETP.LT.OR P1, PT, R0, 0xfa, !P1 ;  /* 0x000000fa0000780c */ /* 0x000fe20004f21670 */
[----:B------:R-:W-:-:S12]  /*e370*/  @P3 BRA `(.L_x_283) ;  /* 0x00000000000c3947 */ /* 0x000fd80003800000 */
[----:B------:R-:W1:Y:S02]  /*e380*/  LDG.E.U8 R16, desc[UR36][R12.64+0xf1] ;  /* 0x0000f1240c107981 */ /* 0x000e64000c1e1100 */
[----:B-1----:R-:W-:-:S05]  /*e390*/  PRMT R3, R16, 0x8880, RZ ;  /* 0x0000888010037816 */ /* 0x002fca00000000ff */
[----:B------:R-:W-:-:S07]  /*e3a0*/  IMAD R2, R3, R18, RZ ;  /* 0x0000001203027224 */ /* 0x000fce00078e02ff */
.L_x_283:
[----:B------:R-:W-:Y:S05]  /*e3b0*/  BSYNC B1 ;  /* 0x0000000000017941 */ /* 0x000fea0003800000 */
.L_x_282:
        /* <DEDUP_REMOVED lines=8> */
.L_x_285:
[----:B------:R-:W-:Y:S05]  /*e440*/  BSYNC B1 ;  /* 0x0000000000017941 */ /* 0x000fea0003800000 */
.L_x_284:
        /* <DEDUP_REMOVED lines=8> */
.L_x_287:
[----:B------:R-:W-:Y:S05]  /*e4d0*/  BSYNC B1 ;  /* 0x0000000000017941 */ /* 0x000fea0003800000 */
.L_x_286:
[----:B-1----:R-:W2:Y:S01]  /*e4e0*/  LDL.LU R3, [R1+0x1f4] ;  /* 0x0001f40001037983 */ /* 0x002ea20000300800 */
[----:B0-----:R-:W-:Y:S01]  /*e4f0*/  IADD3.X R15, RZ, UR9, RZ, P4, !PT ;  /* 0x00000009ff0f7c10 */ /* 0x001fe2000a7fe4ff */
[----:B------:R-:W-:Y:S01]  /*e500*/  BSSY B1, `(.L_x_288) ;  /* 0x0000009000017945 */ /* 0x000fe20003800000 */
[----:B------:R-:W-:-:S03]  /*e510*/  ISETP.LT.OR P0, PT, R0, 0xfa, !P0 ;  /* 0x000000fa0000780c */ /* 0x000fc60004701670 */
[----:B------:R-:W-:Y:S02]  /*e520*/  IMAD R14, R15, R20, RZ ;  /* 0x000000140f0e7224 */ /* 0x000fe400078e02ff */
[----:B--2---:R-:W-:-:S05]  /*e530*/  @!P1 IMAD R3, R3, R17, R2 ;  /* 0x0000001103039224 */ /* 0x004fca00078e0202 */
[----:B------:R0:W-:Y:S01]  /*e540*/  @!P1 STG.E.U8 desc[UR36][R4.64+0xf9], R3 ;  /* 0x0000f90304009986 */ /* 0x0001e2000c101124 */
[----:B------:R-:W-:Y:S05]  /*e550*/  @P5 BRA `(.L_x_289) ;  /* 0x00000000000c5947 */ /* 0x000fea0003800000 */
[----:B------:R-:W0:Y:S02]  /*e560*/  LDG.E.U8 R16, desc[UR36][R12.64+0xf8] ;  /* 0x0000f8240c107981 */ /* 0x000e24000c1e1100 */
[----:B0-----:R-:W-:-:S05]  /*e570*/  PRMT R3, R16, 0x8880, RZ ;  /* 0x0000888010037816 */ /* 0x001fca00000000ff */
[----:B------:R-:W-:-:S07]  /*e580*/  IMAD R2, R3, R18, RZ ;  /* 0x0000001203027224 */ /* 0x000fce00078e02ff */
.L_x_289:
[----:B------:R-:W-:Y:S05]  /*e590*/  BSYNC B1 ;  /* 0x0000000000017941 */ /* 0x000fea0003800000 */
.L_x_288:
[----:B0-----:R-:W2:Y:S01]  /*e5a0*/  LDL.LU R3, [R1+0x1f8] ;  /* 0x0001f80001037983 */ /* 0x001ea20000300800 */
[----:B------:R-:W-:Y:S01]  /*e5b0*/  BSSY B1, `(.L_x_290) ;  /* 0x000000a000017945 */ /* 0x000fe20003800000 */
[C---:B------:R-:W-:Y:S02]  /*e5c0*/  IMAD R15, R161.reuse, R21, R14 ;  /* 0x00000015a10f7224 */ /* 0x040fe400078e020e */
[----:B------:R-:W-:-:S04]  /*e5d0*/  IMAD.WIDE.U32 R158, R161, R20, R158 ;  /* 0x00000014a19e7225 */ /* 0x000fc800078e009e */
[----:B------:R-:W-:-:S04]  /*e5e0*/  IMAD.WIDE.U32 R20, R161, R20, R152 ;  /* 0x00000014a1147225 */ /* 0x000fc800078e0098 */
[----:B--2---:R-:W-:-:S05]  /*e5f0*/  @!P5 IMAD R3, R3, R17, R2 ;  /* 0x000000110303d224 */ /* 0x004fca00078e0202 */
[----:B------:R0:W-:Y:S01]  /*e600*/  @!P5 STG.E.U8 desc[UR36][R10.64+0xf8], R3 ;  /* 0x0000f8030a00d986 */ /* 0x0001e2000c101124 */
[----:B------:R-:W-:Y:S05]  /*e610*/  @P0 BRA `(.L_x_291) ;  /* 0x00000000000c0947 */ /* 0x000fea0003800000 */
[----:B------:R-:W0:Y:S02]  /*e620*/  LDG.E.U8 R16, desc[UR36][R12.64+0xf9] ;  /* 0x0000f9240c107981 */ /* 0x000e24000c1e1100 */
[----:B0-----:R-:W-:-:S05]  /*e630*/  PRMT R3, R16, 0x8880, RZ ;  /* 0x0000888010037816 */ /* 0x001fca00000000ff */
[----:B------:R-:W-:-:S07]  /*e640*/  IMAD R2, R3, R18, RZ ;  /* 0x0000001203027224 */ /* 0x000fce00078e02ff */
.L_x_291:
[----:B------:R-:W-:Y:S05]  /*e650*/  BSYNC B1 ;  /* 0x0000000000017941 */ /* 0x000fea0003800000 */
.L_x_290:
[----:B0-----:R-:W2:Y:S01]  /*e660*/  LDL.LU R3, [R1+0x1fc] ;  /* 0x0001fc0001037983 */ /* 0x001ea20000300800 */
[----:B------:R-:W-:Y:S01]  /*e670*/  ISETP.GE.AND P2, PT, R154, 0x81, PT ;  /* 0x000000819a00780c */ /* 0x000fe20003f46270 */
[----:B------:R-:W-:Y:S01]  /*e680*/  BSSY B1, `(.L_x_292) ;  /* 0x000000d000017945 */ /* 0x000fe20003800000 */
[-C--:B------:R-:W-:Y:S02]  /*e690*/  IADD3 R4, P5, R20, R22.reuse, RZ ;  /* 0x0000001614047210 */ /* 0x080fe40007fbe0ff */
[----:B------:R-:W-:Y:S02]  /*e6a0*/  ISETP.GE.AND P1, PT, R154, 0x89, PT ;  /* 0x000000899a00780c */ /* 0x000fe40003f26270 */
[----:B------:R-:W-:Y:S02]  /*e6b0*/  IADD3.X R5, R23, R21, R15, P5, !PT ;  /* 0x0000001517057210 */ /* 0x000fe40002ffe40f */
[----:B------:R-:W-:Y:S02]  /*e6c0*/  IADD3 R22, P4, P3, R156, R22, R158 ;  /* 0x000000169c167210 */ /* 0x000fe40007b9e09e */
[----:B------:R-:W-:Y:S01]  /*e6d0*/  ISETP.LT.OR P5, PT, R0, 0x2, !P2 ;  /* 0x000000020000780c */ /* 0x000fe200057a1670 */
[----:B--2---:R-:W-:-:S05]  /*e6e0*/  @!P0 IMAD R3, R3, R17, R2 ;  /* 0x0000001103038224 */ /* 0x004fca00078e0202 */
[----:B------:R0:W-:Y:S01]  /*e6f0*/  @!P0 STG.E.U8 desc[UR36][R10.64+0xf9], R3 ;  /* 0x0000f9030a008986 */ /* 0x0001e2000c101124 */
[----:B------:R-:W-:-:S13]  /*e700*/  ISETP.LT.OR P0, PT, R0, 0x1, !P2 ;  /* 0x000000010000780c */ /* 0x000fda0005701670 */
[----:B0-----:R-:W-:Y:S05]  /*e710*/  @P0 BRA `(.L_x_293) ;  /* 0x00000000000c0947 */ /* 0x001fea0003800000 */
[----:B------:R-:W2:Y:S02]  /*e720*/  LDG.E.U8 R16, desc[UR36][R4.64] ;  /* 0x0000002404107981 */ /* 0x000ea4000c1e1100 */
[----:B--2---:R-:W-:-:S05]  /*e730*/  PRMT R3, R16, 0x8880, RZ ;  /* 0x0000888010037816 */ /* 0x004fca00000000ff */
[----:B------:R-:W-:-:S07]  /*e740*/  IMAD R2, R3, R18, RZ ;  /* 0x0000001203027224 */ /* 0x000fce00078e02ff */
.L_x_293:
[----:B------:R-:W-:Y:S05]  /*e750*/  BSYNC B1 ;  /* 0x0000000000017941 */ /* 0x000fea0003800000 */
.L_x_292:
[----:B------:R-:W-:Y:S01]  /*e760*/  @!P0 IMAD R3, R24, R17, R2 ;  /* 0x0000001118038224 */ /* 0x000fe200078e0202 */
[----:B------:R-:W-:Y:S01]  /*e770*/  BSSY B1, `(.L_x_294) ;  /* 0x0000007000017945 */ /* 0x000fe20003800000 */
[----:B------:R-:W-:-:S03]  /*e780*/  IMAD.IADD R158, R15, 0x1, R159 ;  /* 0x000000010f9e7824 */ /* 0x000fc600078e029f */
[----:B------:R0:W-:Y:S01]  /*e790*/  @!P0 STG.E.U8 desc[UR36][R6.64], R3 ;  /* 0x0000000306008986 */ /* 0x0001e2000c101124 */
[----:B------:R-:W-:Y:S05]  /*e7a0*/  @P5 BRA `(.L_x_295) ;  /* 0x00000000000c5947 */ /* 0x000fea0003800000 */
[----:B------:R-:W0:Y:S02]  /*e7b0*/  LDG.E.U8 R16, desc[UR36][R4.64+0x1] ;  /* 0x0000012404107981 */ /* 0x000e24000c1e1100 */
[----:B0-----:R-:W-:-:S05]  /*e7c0*/  PRMT R3, R16, 0x8880, RZ ;  /* 0x0000888010037816 */ /* 0x001fca00000000ff */
[----:B------:R-:W-:-:S07]  /*e7d0*/  IMAD R2, R3, R18, RZ ;  /* 0x0000001203027224 */ /* 0x000fce00078e02ff */
.L_x_295:
[----:B------:R-:W-:Y:S05]  /*e7e0*/  BSYNC B1 ;  /* 0x0000000000017941 */ /* 0x000fea0003800000 */
.L_x_294:
[C---:B------:R-:W-:Y:S01]  /*e7f0*/  ISETP.LT.OR P0, PT, R0.reuse, 0x1, !P1 ;  /* 0x000000010000780c */ /* 0x040fe20004f01670 */
[----:B------:R-:W-:Y:S01]  /*e800*/  @!P5 IMAD R25, R25, R17, R2 ;  /* 0x000000111919d224 */ /* 0x000fe200078e0202 */
[----:B------:R-:W-:Y:S01]  /*e810*/  BSSY B1, `(.L_x_296) ;  /* 0x000000a000017945 */ /* 0x000fe20003800000 */
[----:B------:R-:W-:Y:S02]  /*e820*/  IADD3.X R23, R153, R23, R158, P4, P3 ;  /* 0x0000001799177210 */ /* 0x000fe400027e649e */
[C---:B------:R-:W-:Y:S01]  /*e830*/  ISETP.LT.OR P4, PT, R0.reuse, 0x2, !P1 ;  /* 0x000000020000780c */ /* 0x040fe20004f81670 */
[----:B------:R1:W-:Y:S01]  /*e840*/  @!P5 STG.E.U8 desc[UR36][R6.64+0x1], R25 ;  /* 0x000001190600d986 */ /* 0x0003e2000c101124 */
[C---:B------:R-:W-:Y:S02]  /*e850*/  ISETP.LT.OR P5, PT, R0.reuse, 0x9, !P2 ;  /* 0x000000090000780c */ /* 0x040fe400057a1670 */
[----:B------:R-:W-:-:S04]  /*e860*/  ISETP.LT.OR P3, PT, R0, 0xa, !P2 ;  /* 0x0000000a0000780c */ /* 0x000fc80005761670 */
[----:B------:R-:W-:Y:S09]  /*e870*/  @P0 BRA `(.L_x_297) ;  /* 0x00000000000c0947 */ /* 0x000ff20003800000 */
[----:B------:R-:W0:Y:S02]  /*e880*/  LDG.E.U8 R16, desc[UR36][R22.64] ;  /* 0x0000002416107981 */ /* 0x000e24000c1e1100 */
[----:B0-----:R-:W-:-:S05]  /*e890*/  PRMT R3, R16, 0x8880, RZ ;  /* 0x0000888010037816 */ /* 0x001fca00000000ff */
[----:B------:R-:W-:-:S07]  /*e8a0*/  IMAD R2, R3, R18, RZ ;  /* 0x0000001203027224 */ /* 0x000fce00078e02ff */
.L_x_297:
[----:B------:R-:W-:Y:S05]  /*e8b0*/  BSYNC B1 ;  /* 0x0000000000017941 */ /* 0x000fea0003800000 */
.L_x_296:
[----:B0-----:R-:W-:Y:S01]  /*e8c0*/  @!P0 IMAD R3, R26, R17, R2 ;  /* 0x000000111a038224 */ /* 0x001fe200078e0202 */
[----:B------:R-:W-:Y:S04]  /*e8d0*/  BSSY B1, `(.L_x_298) ;  /* 0x0000006000017945 */ /* 0x000fe80003800000 */
[----:B------:R0:W-:Y:S01]  /*e8e0*/  @!P0 STG.E.U8 desc[UR36][R8.64], R3 ;  /* 0x0000000308008986 */ /* 0x0001e2000c101124 */
[----:B------:R-:W-:Y:S05]  /*e8f0*/  @P4 BRA `(.L_x_299) ;  /* 0x00000000000c4947 */ /* 0x000fea0003800000 */
[----:B------:R-:W0:Y:S02]  /*e900*/  LDG.E.U8 R16, desc[UR36][R22.64+0x1] ;  /* 0x0000012416107981 */ /* 0x000e24000c1e1100 */
[----:B0-----:R-:W-:-:S05]  /*e910*/  PRMT R3, R16, 0x8880, RZ ;  /* 0x0000888010037816 */ /* 0x001fca00000000ff */
[----:B------:R-:W-:-:S07]  /*e920*/  IMAD R2, R3, R18, RZ ;  /* 0x0000001203027224 */ /* 0x000fce00078e02ff */
.L_x_299:
[----:B------:R-:W-:Y:S05]  /*e930*/  BSYNC B1 ;  /* 0x0000000000017941 */ /* 0x000fea0003800000 */
.L_x_298:
[----:B------:R-:W-:Y:S01]  /*e940*/  @!P4 IMAD R27, R27, R17, R2 ;  /* 0x000000111b1bc224 */ /* 0x000fe200078e0202 */
[----:B------:R-:W-:Y:S04]  /*e950*/  BSSY B1, `(.L_x_300) ;  /* 0x0000006000017945 */ /* 0x000fe80003800000 */
[----:B------:R2:W-:Y:S01]  /*e960*/  @!P4 STG.E.U8 desc[UR36][R8.64+0x1], R27 ;  /* 0x0000011b0800c986 */ /* 0x0005e2000c101124 */
[----:B------:R-:W-:Y:S05]  /*e970*/  @P5 BRA `(.L_x_301) ;  /* 0x00000000000c5947 */ /* 0x000fea0003800000 */
[----:B------:R-:W0:Y:S02]  /*e980*/  LDG.E.U8 R16, desc[UR36][R4.64+0x8] ;  /* 0x0000082404107981 */ /* 0x000e24000c1e1100 */
[----:B0-----:R-:W-:-:S05]  /*e990*/  PRMT R3, R16, 0x8880, RZ ;  /* 0x0000888010037816 */ /* 0x001fca00000000ff */
[----:B------:R-:W-:-:S07]  /*e9a0*/  IMAD R2, R3, R18, RZ ;  /* 0x0000001203027224 */ /* 0x000fce00078e02ff */
.L_x_301:
[----:B------:R-:W-:Y:S05]  /*e9b0*/  BSYNC B1 ;  /* 0x0000000000017941 */ /* 0x000fea0003800000 */
.L_x_300:
[----:B0-----:R-:W-:Y:S01]  /*e9c0*/  @!P5 IMAD R3, R28, R17, R2 ;  /* 0x000000111c03d224 */ /* 0x001fe200078e0202 */
[----:B------:R-:W-:Y:S04]  /*e9d0*/  BSSY B1, `(.L_x_302) ;  /* 0x0000006000017945 */ /* 0x000fe80003800000 */
[----:B------:R0:W-:Y:S01]  /*e9e0*/  @!P5 STG.E.U8 desc[UR36][R6.64+0x8], R3 ;  /* 0x000008030600d986 */ /* 0x0001e2000c101124 */
[----:B------:R-:W-:Y:S05]  /*e9f0*/  @P3 BRA `(.L_x_303) ;  /* 0x00000000000c3947 */ /* 0x000fea0003800000 */
[----:B------:R-:W0:Y:S02]  /*ea00*/  LDG.E.U8 R16, desc[UR36][R4.64+0x9] ;  /* 0x0000092404107981 */ /* 0x000e24000c1e1100 */
[----:B0-----:R-:W-:-:S05]  /*ea10*/  PRMT R3, R16, 0x8880, RZ ;  /* 0x0000888010037816 */ /* 0x001fca00000000ff */
[----:B------:R-:W-:-:S07]  /*ea20*/  IMAD R2, R3, R18, RZ ;  /* 0x0000001203027224 */ /* 0x000fce00078e02ff */
.L_x_303:
[----:B------:R-:W-:Y:S05]  /*ea30*/  BSYNC B1 ;  /* 0x0000000000017941 */ /* 0x000fea0003800000 */
.L_x_302:
[C---:B------:R-:W-:Y:S01]  /*ea40*/  ISETP.LT.OR P5, PT, R0.reuse, 0x9, !P1 ;  /* 0x000000090000780c */ /* 0x040fe20004fa1670 */
[----:B------:R-:W-:Y:S01]  /*ea50*/  @!P3 IMAD R29, R29, R17, R2 ;  /* 0x000000111d1db224 */ /* 0x000fe200078e0202 */
[----:B------:R-:W-:Y:S01]  /*ea60*/  BSSY B1, `(.L_x_304) ;  /* 0x0000009000017945 */ /* 0x000fe20003800000 */
[C---:B------:R-:W-:Y:S02]  /*ea70*/  ISETP.LT.OR P4, PT, R0.reuse, 0xa, !P1 ;  /* 0x0000000a0000780c */ /* 0x040fe40004f81670 */
[C---:B------:R-:W-:Y:S01]  /*ea80*/  ISETP.LT.OR P0, PT, R0.reuse, 0x12, !P2 ;  /* 0x000000120000780c */ /* 0x040fe20005701670 */
[----:B------:R3:W-:Y:S01]  /*ea90*/  @!P3 STG.E.U8 desc[UR36][R6.64+0x9], R29 ;  /* 0x0000091d0600b986 */ /* 0x0007e2000c101124 */
[----:B------:R-:W-:-:S06]  /*eaa0*/  ISETP.LT.OR P3, PT, R0, 0x11, !P2 ;  /* 0x000000110000780c */ /* 0x000fcc0005761670 */
[----:B------:R-:W-:Y:S07]  /*eab0*/  @P5 BRA `(.L_x_305) ;  /* 0x00000000000c5947 */ /* 0x000fee0003800000 */
[----:B------:R-:W0:Y:S02]  /*eac0*/  LDG.E.U8 R16, desc[UR36][R22.64+0x8] ;  /* 0x0000082416107981 */ /* 0x000e24000c1e1100 */
[----:B0-----:R-:W-:-:S05]  /*ead0*/  PRMT R3, R16, 0x8880, RZ ;  /* 0x0000888010037816 */ /* 0x001fca00000000ff */
[----:B------:R-:W-:-:S07]  /*eae0*/  IMAD R2, R3, R18, RZ ;  /* 0x0000001203027224 */ /* 0x000fce00078e02ff */
.L_x_305:
[----:B------:R-:W-:Y:S05]  /*eaf0*/  BSYNC B1 ;  /* 0x0000000000017941 */ /* 0x000fea0003800000 */
.L_x_304:
[----:B0-----:R-:W-:Y:S01]  /*eb00*/  @!P5 IMAD R3, R30, R17, R2 ;  /* 0x000000111e03d224 */ /* 0x001fe200078e0202 */
[----:B------:R-:W-:Y:S04]  /*eb10*/  BSSY B1, `(.L_x_306) ;  /* 0x0000006000017945 */ /* 0x000fe80003800000 */
[----:B------:R0:W-:Y:S01]  /*eb20*/  @!P5 STG.E.U8 desc[UR36][R8.64+0x8], R3 ;  /* 0x000008030800d986 */ /* 0x0001e2000c101124 */
[----:B------:R-:W-:Y:S05]  /*eb30*/  @P4 BRA `(.L_x_307) ;  /* 0x00000000000c4947 */ /* 0x000fea0003800000 */
[----:B------:R-:W0:Y:S02]  /*eb40*/  LDG.E.U8 R16, desc[UR36][R22.64+0x9] ;  /* 0x0000092416107981 */ /* 0x000e24000c1e1100 */
[----:B0-----:R-:W-:-:S05]  /*eb50*/  PRMT R3, R16, 0x8880, RZ ;  /* 0x0000888010037816 */ /* 0x001fca00000000ff */
[----:B------:R-:W-:-:S07]  /*eb60*/  IMAD R2, R3, R18, RZ ;  /* 0x0000001203027224 */ /* 0x000fce00078e02ff */
.L_x_307:
[----:B------:R-:W-:Y:S05]  /*eb70*/  BSYNC B1 ;  /* 0x0000000000017941 */ /* 0x000fea0003800000 */
.L_x_306:
[----:B------:R-:W-:Y:S01]  /*eb80*/  @!P4 IMAD R31, R31, R17, R2 ;  /* 0x000000111f1fc224 */ /* 0x000fe200078e0202 */
[----:B------:R-:W-:Y:S04]  /*eb90*/  BSSY B1, `(.L_x_308) ;  /* 0x0000006000017945 */ /* 0x000fe80003800000 */
[----:B------:R4:W-:Y:S01]  /*eba0*/  @!P4 STG.E.U8 desc[UR36][R8.64+0x9], R31 ;  /* 0x0000091f0800c986 */ /* 0x0009e2000c101124 */
[----:B------:R-:W-:Y:S05]  /*ebb0*/  @P3 BRA `(.L_x_309) ;  /* 0x00000000000c3947 */ /* 0x000fea0003800000 */
[----:B------:R-:W0:Y:S02]  /*ebc0*/  LDG.E.U8 R16, desc[UR36][R4.64+0x10] ;  /* 0x0000102404107981 */ /* 0x000e24000c1e1100 */
[----:B0-----:R-:W-:-:S05]  /*ebd0*/  PRMT R3, R16, 0x8880, RZ ;  /* 0x0000888010037816 */ /* 0x001fca00000000ff */
[----:B------:R-:W-:-:S07]  /*ebe0*/  IMAD R2, R3, R18, RZ ;  /* 0x0000001203027224 */ /* 0x000fce00078e02ff */
.L_x_309:
[----:B------:R-:W-:Y:S05]  /*ebf0*/  BSYNC B1 ;  /* 0x0000000000017941 */ /* 0x000fea0003800000 */
.L_x_308:
[----:B0-----:R-:W-:Y:S01]  /*ec00*/  @!P3 IMAD R3, R32, R17, R2 ;  /* 0x000000112003b224 */ /* 0x001fe200078e0202 */
[----:B------:R-:W-:Y:S04]  /*ec10*/  BSSY B1, `(.L_x_310) ;  /* 0x0000006000017945 */ /* 0x000fe80003800000 */
[----:B------:R0:W-:Y:S01]  /*ec20*/  @!P3 STG.E.U8 desc[UR36][R6.64+0x10], R3 ;  /* 0x000010030600b986 */ /* 0x0001e2000c101124 */
[----:B------:R-:W-:Y:S05]  /*ec30*/  @P0 BRA `(.L_x_311) ;  /* 0x00000000000c0947 */ /* 0x000fea0003800000 */
[----:B------:R-:W0:Y:S02]  /*ec40*/  LDG.E.U8 R16, desc[UR36][R4.64+0x11] ;  /* 0x0000112404107981 */ /* 0x000e24000c1e1100 */
[----:B0-----:R-:W-:-:S05]  /*ec50*/  PRMT R3, R16, 0x8880, RZ ;  /* 0x0000888010037816 */ /* 0x001fca00000000ff */
[----:B------:R-:W-:-:S07]  /*ec60*/  IMAD R2, R3, R18, RZ ;  /* 0x0000001203027224 */ /* 0x000fce00078e02ff */
.L_x_311:
[----:B------:R-:W-:Y:S05]  /*ec70*/  BSYNC B1 ;  /* 0x0000000000017941 */ /* 0x000fea0003800000 */
.L_x_310:
        /* <DEDUP_REMOVED lines=11> */
.L_x_313:
[----:B------:R-:W-:Y:S05]  /*ed30*/  BSYNC B1 ;  /* 0x0000000000017941 */ /* 0x000fea0003800000 */
.L_x_312:
[----:B0-----:R-:W-:Y:S01]  /*ed40*/  @!P4 IMAD R3, R34, R17, R2 ;  /* 0x000000112203c224 */ /* 0x001fe200078e0202 */
[----:B------:R-:W-:Y:S04]  /*ed50*/  BSSY B1, `(.L_x_314) ;  /* 0x0000006000017945 */ /* 0x000fe80003800000 */
[----:B------:R0:W-:Y:S01]  /*ed60*/  @!P4 STG.E.U8 desc[UR36][R8.64+0x10], R3 ;  /* 0x000010030800c986 */ /* 0x0001e2000c101124 */
[----:B------:R-:W-:Y:S05]  /*ed70*/  @P3 BRA `(.L_x_315) ;  /* 0x00000000000c3947 */ /* 0x000fea0003800000 */
[----:B------:R-:W0:Y:S02]  /*ed80*/  LDG.E.U8 R16, desc[UR36][R22.64+0x11] ;  /* 0x0000112416107981 */ /* 0x000e24000c1e1100 */
[----:B0-----:R-:W-:-:S05]  /*ed90*/  PRMT R3, R16, 0x8880, RZ ;  /* 0x0000888010037816 */ /* 0x001fca00000000ff */
[----:B------:R-:W-:-:S07]  /*eda0*/  IMAD R2, R3, R18, RZ ;  /* 0x0000001203027224 */ /* 0x000fce00078e02ff */
.L_x_315:
[----:B------:R-:W-:Y:S05]  /*edb0*/  BSYNC B1 ;  /* 0x0000000000017941 */ /* 0x000fea0003800000 */
.L_x_314:
[----:B------:R-:W-:Y:S01]  /*edc0*/  @!P3 IMAD R35, R35, R17, R2 ;  /* 0x000000112323b224 */ /* 0x000fe200078e0202 */
[----:B------:R-:W-:Y:S04]  /*edd0*/  BSSY B1, `(.L_x_316) ;  /* 0x0000006000017945 */ /* 0x000fe80003800000 */
[----:B------:R0:W-:Y:S01]  /*ede0*/  @!P3 STG.E.U8 desc[UR36][R8.64+0x11], R35 ;  /* 0x000011230800b986 */ /* 0x0001e2000c101124 */
[----:B------:R-:W-:Y:S05]  /*edf0*/  @P5 BRA `(.L_x_317) ;  /* 0x00000000000c5947 */ /* 0x000fea0003800000 */
[----:B------:R-:W0:Y:S02]  /*ee00*/  LDG.E.U8 R16, desc[UR36][R4.64+0x18] ;  /* 0x0000182404107981 */ /* 0x000e24000c1e1100 */
[----:B0-----:R-:W-:-:S05]  /*ee10*/  PRMT R3, R16, 0x8880, RZ ;  /* 0x0000888010037816 */ /* 0x001fca00000000ff */
[----:B------:R-:W-:-:S07]  /*ee20*/  IMAD R2, R3, R18, RZ ;  /* 0x0000001203027224 */ /* 0x000fce00078e02ff */
.L_x_317:
[----:B------:R-:W-:Y:S05]  /*ee30*/  BSYNC B1 ;  /* 0x0000000000017941 */ /* 0x000fea0003800000 */
.L_x_316:
[----:B0-----:R-:W-:Y:S01]  /*ee40*/  @!P5 IMAD R3, R36, R17, R2 ;  /* 0x000000112403d224 */ /* 0x001fe200078e0202 */
[----:B------:R-:W-:Y:S04]  /*ee50*/  BSSY B1, `(.L_x_318) ;  /* 0x0000006000017945 */ /* 0x000fe80003800000 */
[----:B------:R0:W-:Y:S01]  /*ee60*/  @!P5 STG.E.U8 desc[UR36][R6.64+0x18], R3 ;  /* 0x000018030600d986 */ /* 0x0001e2000c101124 */
[----:B------:R-:W-:Y:S05]  /*ee70*/  @P0 BRA `(.L_x_319) ;  /* 0x00000000000c0947 */ /* 0x000fea0003800000 */
[----:B------:R-:W0:Y:S02]  /*ee80*/  LDG.E.U8 R16, desc[UR36][R4.64+0x19] ;  /* 0x0000192404107981 */ /* 0x000e24000c1e1100 */
[----:B0-----:R-:W-:-:S05]  /*ee90*/  PRMT R3, R16, 0x8880, RZ ;  /* 0x0000888010037816 */ /* 0x001fca00000000ff */
[----:B------:R-:W-:-:S07]  /*eea0*/  IMAD R2, R3, R18, RZ ;  /* 0x0000001203027224 */ /* 0x000fce00078e02ff */
.L_x_319:
[----:B------:R-:W-:Y:S05]  /*eeb0*/  BSYNC B1 ;  /* 0x0000000000017941 */ /* 0x000fea0003800000 */
.L_x_318:
        /* <DEDUP_REMOVED lines=11> */
.L_x_321:
[----:B------:R-:W-:Y:S05]  /*ef70*/  BSYNC B1 ;  /* 0x0000000000017941 */ /* 0x000fea0003800000 */
.L_x_320:
[----:B0-----:R-:W-:Y:S01]  /*ef80*/  @!P4 IMAD R3, R38, R17, R2 ;  /* 0x000000112603c224 */ /* 0x001fe200078e0202 */
[----:B------:R-:W-:Y:S04]  /*ef90*/  BSSY B1, `(.L_x_322) ;  /* 0x0000006000017945 */ /* 0x000fe80003800000 */
[----:B------:R0:W-:Y:S01]  /*efa0*/  @!P4 STG.E.U8 desc[UR36][R8.64+0x18], R3 ;  /* 0x000018030800c986 */ /* 0x0001e2000c101124 */
[----:B------:R-:W-:Y:S05]  /*efb0*/  @P3 BRA `(.L_x_323) ;  /* 0x00000000000c3947 */ /* 0x000fea0003800000 */
[----:B------:R-:W0:Y:S02]  /*efc0*/  LDG.E.U8 R16, desc[UR36][R22.64+0x19] ;  /* 0x0000192416107981 */ /* 0x000e24000c1e1100 */
[----:B0-----:R-:W-:-:S05]  /*efd0*/  PRMT R3, R16, 0x8880, RZ ;  /* 0x0000888010037816 */ /* 0x001fca00000000ff */
[----:B------:R-:W-:-:S07]  /*efe0*/  IMAD R2, R3, R18, RZ ;  /* 0x0000001203027224 */ /* 0x000fce00078e02ff */
.L_x_323:
[----:B------:R-:W-:Y:S05]  /*eff0*/  BSYNC B1 ;  /* 0x0000000000017941 */ /* 0x000fea0003800000 */
.L_x_322:
[----:B------:R-:W-:Y:S01]  /*f000*/  @!P3 IMAD R39, R39, R17, R2 ;  /* 0x000000112727b224 */ /* 0x000fe200078e0202 */
[----:B------:R-:W-:Y:S04]  /*f010*/  BSSY B1, `(.L_x_324) ;  /* 0x0000006000017945 */ /* 0x000fe80003800000 */
[----:B------:R0:W-:Y:S01]  /*f020*/  @!P3 STG.E.U8 desc[UR36][R8.64+0x19], R39 ;  /* 0x000019270800b986 */ /* 0x0001e2000c101124 */
[----:B------:R-:W-:Y:S05]  /*f030*/  @P5 BRA `(.L_x_325) ;  /* 0x00000000000c5947 */ /* 0x000fea0003800000 */
[----:B------:R-:W0:Y:S02]  /*f040*/  LDG.E.U8 R16, desc[UR36][R4.64+0x20] ;  /* 0x0000202404107981 */ /* 0x000e24000c1e1100 */
[----:B0-----:R-:W-:-:S05]  /*f050*/  PRMT R3, R16, 0x8880, RZ ;  /* 0x0000888010037816 */ /* 0x001fca00000000ff */
[----:B------:R-:W-:-:S07]  /*f060*/  IMAD R2, R3, R18, RZ ;  /* 0x0000001203027224 */ /* 0x000fce00078e02ff */
.L_x_325:
[----:B------:R-:W-:Y:S05]  /*f070*/  BSYNC B1 ;  /* 0x0000000000017941 */ /* 0x000fea0003800000 */
.L_x_324:
[----:B0-----:R-:W-:Y:S01]  /*f080*/  @!P5 IMAD R3, R40, R17, R2 ;  /* 0x000000112803d224 */ /* 0x001fe200078e0202 */
[----:B------:R-:W-:Y:S04]  /*f090*/  BSSY B1, `(.L_x_326) ;  /* 0x0000006000017945 */ /* 0x000fe80003800000 */
[----:B------:R0:W-:Y:S01]  /*f0a0*/  @!P5 STG.E.U8 desc[UR36][R6.64+0x20], R3 ;  /* 0x000020030600d986 */ /* 0x0001e2000c101124 */
[----:B------:R-:W-:Y:S05]  /*f0b0*/  @P0 BRA `(.L_x_327) ;  /* 0x00000000000c0947 */ /* 0x000fea0003800000 */
[----:B------:R-:W0:Y:S02]  /*f0c0*/  LDG.E.U8 R16, desc[UR36][R4.64+0x21] ;  /* 0x0000212404107981 */ /* 0x000e24000c1e1100 */
[----:B0-----:R-:W-:-:S05]  /*f0d0*/  PRMT R3, R16, 0x8880, RZ ;  /* 0x0000888010037816 */ /* 0x001fca00000000ff */
[----:B------:R-:W-:-:S07]  /*f0e0*/  IMAD R2, R3, R18, RZ ;  /* 0x0000001203027224 */ /* 0x000fce00078e02ff */
.L_x_327:
[----:B------:R-:W-:Y:S05]  /*f0f0*/  BSYNC B1 ;  /* 0x0000000000017941 */ /* 0x000fea0003800000 */
.L_x_326:
        /* <DEDUP_REMOVED lines=11> */
.L_x_329:
[----:B------:R-:W-:Y:S05]  /*f1b0*/  BSYNC B1 ;  /* 0x0000000000017941 */ /* 0x000fea0003800000 */
.L_x_328:
[----:B0-----:R-:W-:Y:S01]  /*f1c0*/  @!P4 IMAD R3, R42, R17, R2 ;  /* 0x000000112a03c224 */ /* 0x001fe200078e0202 */
[----:B------:R-:W-:Y:S04]  /*f1d0*/  BSSY B1, `(.L_x_330) ;  /* 0x0000006000017945 */ /* 0x000fe80003800000 */
[----:B------:R0:W-:Y:S01]  /*f1e0*/  @!P4 STG.E.U8 desc[UR36][R8.64+0x20], R3 ;  /* 0x000020030800c986 */ /* 0x0001e2000c101124 */
[----:B------:R-:W-:Y:S05]  /*f1f0*/  @P3 BRA `(.L_x_331) ;  /* 0x00000000000c3947 */ /* 0x000fea0003800000 */
[----:B------:R-:W0:Y:S02]  /*f200*/  LDG.E.U8 R16, desc[UR36][R22.64+0x21] ;  /* 0x0000212416107981 */ /* 0x000e24000c1e1100 */
[----:B0-----:R-:W-:-:S05]  /*f210*/  PRMT R3, R16, 0x8880, RZ ;  /* 0x0000888010037816 */ /* 0x001fca00000000ff */
[----:B------:R-:W-:-:S07]  /*f220*/  IMAD R2, R3, R18, RZ ;  /* 0x0000001203027224 */ /* 0x000fce00078e02ff */
.L_x_331:
[----:B------:R-:W-:Y:S05]  /*f230*/  BSYNC B1 ;  /* 0x0000000000017941 */ /* 0x000fea0003800000 */
.L_x_330:
[----:B------:R-:W-:Y:S01]  /*f240*/  @!P3 IMAD R43, R43, R17, R2 ;  /* 0x000000112b2bb224 */ /* 0x000fe200078e0202 */
[----:B------:R-:W-:Y:S04]  /*f250*/  BSSY B1, `(.L_x_332) ;  /* 0x0000006000017945 */ /* 0x000fe80003800000 */
[----:B------:R0:W-:Y:S01]  /*f260*/  @!P3 STG.E.U8 desc[UR36][R8.64+0x21], R43 ;  /* 0x0000212b0800b986 */ /* 0x0001e2000c101124 */
[----:B------:R-:W-:Y:S05]  /*f270*/  @P5 BRA `(.L_x_333) ;  /* 0x00000000000c5947 */ /* 0x000fea0003800000 */
[----:B------:R-:W0:Y:S02]  /*f280*/  LDG.E.U8 R16, desc[UR36][R4.64+0x28] ;  /* 0x0000282404107981 */ /* 0x000e24000c1e1100 */
[----:B0-----:R-:W-:-:S05]  /*f290*/  PRMT R3, R16, 0x8880, RZ ;  /* 0x0000888010037816 */ /* 0x001fca00000000ff */
[----:B------:R-:W-:-:S07]  /*f2a0*/  IMAD R2, R3, R18, RZ ;  /* 0x0000001203027224 */ /* 0x000fce00078e02ff */
.L_x_333:
[----:B------:R-:W-:Y:S05]  /*f2b0*/  BSYNC B1 ;  /* 0x0000000000017941 */ /* 0x000fea0003800000 */
.L_x_332:
[----:B0-----:R-:W-:Y:S01]  /*f2c0*/  @!P5 IMAD R3, R44, R17, R2 ;  /* 0x000000112c03d224 */ /* 0x001fe200078e0202 */
[----:B------:R-:W-:Y:S04]  /*f2d0*/  BSSY B1, `(.L_x_334) ;  /* 0x0000006000017945 */ /* 0x000fe80003800000 */
[----:B------:R0:W-:Y:S01]  /*f2e0*/  @!P5 STG.E.U8 desc[UR36][R6.64+0x28], R3 ;  /* 0x000028030600d986 */ /* 0x0001e2000c101124 */
[----:B------:R-:W-:Y:S05]  /*f2f0*/  @P0 BRA `(.L_x_335) ;  /* 0x00000000000c0947 */ /* 0x000fea0003800000 */
[----:B------:R-:W0:Y:S02]  /*f300*/  LDG.E.U8 R16, desc[UR36][R4.64+0x29] ;  /* 0x0000292404107981 */ /* 0x000e24000c1e1100 */
[----:B0-----:R-:W-:-:S05]  /*f310*/  PRMT R3, R16, 0x8880, RZ ;  /* 0x0000888010037816 */ /* 0x001fca00000000ff */
[----:B------:R-:W-:-:S07]  /*f320*/  IMAD R2, R3, R18, RZ ;  /* 0x0000001203027224 */ /* 0x000fce00078e02ff */
.L_x_335:
[----:B------:R-:W-:Y:S05]  /*f330*/  BSYNC B1 ;  /* 0x0000000000017941 */ /* 0x000fea0003800000 */
.L_x_334:
        /* <DEDUP_REMOVED lines=11> */
.L_x_337:
[----:B------:R-:W-:Y:S05]  /*f3f0*/  BSYNC B1 ;  /* 0x0000000000017941 */ /* 0x000fea0003800000 */
.L_x_336:
[----:B0-----:R-:W-:Y:S01]  /*f400*/  @!P4 IMAD R3, R46, R17, R2 ;  /* 0x000000112e03c224 */ /* 0x001fe200078e0202 */
[----:B------:R-:W-:Y:S04]  /*f410*/  BSSY B1, `(.L_x_338) ;  /* 0x0000006000017945 */ /* 0x000fe80003800000 */
[----:B------:R0:W-:Y:S01]  /*f420*/  @!P4 STG.E.U8 desc[UR36][R8.64+0x28], R3 ;  /* 0x000028030800c986 */ /* 0x0001e2000c101124 */
[----:B------:R-:W-:Y:S05]  /*f430*/  @P3 BRA `(.L_x_339) ;  /* 0x00000000000c3947 */ /* 0x000fea0003800000 */
[----:B------:R-:W0:Y:S02]  /*f440*/  LDG.E.U8 R16, desc[UR36][R22.64+0x29] ;  /* 0x0000292416107981 */ /* 0x000e24000c1e1100 */
[----:B0-----:R-:W-:-:S05]  /*f450*/  PRMT R3, R16, 0x8880, RZ ;  /* 0x0000888010037816 */ /* 0x001fca00000000ff */
[----:B------:R-:W-:-:S07]  /*f460*/  IMAD R2, R3, R18, RZ ;  /* 0x0000001203027224 */ /* 0x000fce00078e02ff */
.L_x_339:
[----:B------:R-:W-:Y:S05]  /*f470*/  BSYNC B1 ;  /* 0x0000000000017941 */ /* 0x000fea0003800000 */
.L_x_338:
[----:B------:R-:W-:Y:S01]  /*f480*/  @!P3 IMAD R47, R47, R17, R2 ;  /* 0x000000112f2fb224 */ /* 0x000fe200078e0202 */
[----:B------:R-:W-:Y:S04]  /*f490*/  BSSY B1, `(.L_x_340) ;  /* 0x0000006000017945 */ /* 0x000fe80003800000 */
[----:B------:R0:W-:Y:S01]  /*f4a0*/  @!P3 STG.E.U8 desc[UR36][R8.64+0x29], R47 ;  /* 0x0000292f0800b986 */ /* 0x0001e2000c101124 */
[----:B------:R-:W-:Y:S05]  /*f4b0*/  @P5 BRA `(.L_x_341) ;  /* 0x00000000000c5947 */ /* 0x000fea0003800000 */
[----:B------:R-:W0:Y:S02]  /*f4c0*/  LDG.E.U8 R16, desc[UR36][R4.64+0x30] ;  /* 0x0000302404107981 */ /* 0x000e24000c1e1100 */
[----:B0-----:R-:W-:-:S05]  /*f4d0*/  PRMT R3, R16, 0x8880, RZ ;  /* 0x0000888010037816 */ /* 0x001fca00000000ff */
[----:B------:R-:W-:-:S07]  /*f4e0*/  IMAD R2, R3, R18, RZ ;  /* 0x0000001203027224 */ /* 0x000fce00078e02ff */
.L_x_341:
[----:B------:R-:W-:Y:S05]  /*f4f0*/  BSYNC B1 ;  /* 0x0000000000017941 */ /* 0x000fea0003800000 */
.L_x_340:
[----:B0-----:R-:W-:Y:S01]  /*f500*/  @!P5 IMAD R3, R48, R17, R2 ;  /* 0x000000113003d224 */ /* 0x001fe200078e0202 */
[----:B------:R-:W-:Y:S04]  /*f510*/  BSSY B1, `(.L_x_342) ;  /* 0x0000006000017945 */ /* 0x000fe80003800000 */
[----:B------:R0:W-:Y:S01]  /*f520*/  @!P5 STG.E.U8 desc[UR36][R6.64+0x30], R3 ;  /* 0x000030030600d986 */ /* 0x0001e2000c101124 */
[----:B------:R-:W-:Y:S05]  /*f530*/  @P0 BRA `(.L_x_343) ;  /* 0x00000000000c0947 */ /* 0x000fea0003800000 */
[----:B------:R-:W0:Y:S02]  /*f540*/  LDG.E.U8 R16, desc[UR36][R4.64+0x31] ;  /* 0x0000312404107981 */ /* 0x000e24000c1e1100 */
[----:B0-----:R-:W-:-:S05]  /*f550*/  PRMT R3, R16, 0x8880, RZ ;  /* 0x0000888010037816 */ /* 0x001fca00000000ff */
[----:B------:R-:W-:-:S07]  /*f560*/  IMAD R2, R3, R18, RZ ;  /* 0x0000001203027224 */ /* 0x000fce00078e02ff */
.L_x_343:
[----:B------:R-:W-:Y:S05]  /*f570*/  BSYNC B1 ;  /* 0x0000000000017941 */ /* 0x000fea0003800000 */
.L_x_342:
        /* <DEDUP_REMOVED lines=11> */
.L_x_345:
[----:B------:R-:W-:Y:S05]  /*f630*/  BSYNC B1 ;  /* 0x0000000000017941 */ /* 0x000fea0003800000 */
.L_x_344:
[----:B0-----:R-:W-:Y:S01]  /*f640*/  @!P4 IMAD R3, R50, R17, R2 ;  /* 0x000000113203c224 */ /* 0x001fe200078e0202 */
[----:B------:R-:W-:Y:S04]  /*f650*/  BSSY B1, `(.L_x_346) ;  /* 0x0000006000017945 */ /* 0x000fe80003800000 */
[----:B------:R0:W-:Y:S01]  /*f660*/  @!P4 STG.E.U8 desc[UR36][R8.64+0x30], R3 ;  /* 0x000030030800c986 */ /* 0x0001e2000c101124 */
[----:B------:R-:W-:Y:S05]  /*f670*/  @P3 BRA `(.L_x_347) ;  /* 0x00000000000c3947 */ /* 0x000fea0003800000 */
[----:B------:R-:W0:Y:S02]  /*f680*/  LDG.E.U8 R16, desc[UR36][R22.64+0x31] ;  /* 0x0000312416107981 */ /* 0x000e24000c1e1100 */
[----:B0-----:R-:W-:-:S05]  /*f690*/  PRMT R3, R16, 0x8880, RZ ;  /* 0x0000888010037816 */ /* 0x001fca00000000ff */
[----:B------:R-:W-:-:S07]  /*f6a0*/  IMAD R2, R3, R18, RZ ;  /* 0x0000001203027224 */ /* 0x000fce00078e02ff */
.L_x_347:
[----:B------:R-:W-:Y:S05]  /*f6b0*/  BSYNC B1 ;  /* 0x0000000000017941 */ /* 0x000fea0003800000 */
.L_x_346:
[----:B------:R-:W-:Y:S01]  /*f6c0*/  @!P3 IMAD R51, R51, R17, R2 ;  /* 0x000000113333b224 */ /* 0x000fe200078e0202 */
[----:B------:R-:W-:Y:S04]  /*f6d0*/  BSSY B1, `(.L_x_348) ;  /* 0x0000006000017945 */ /* 0x000fe80003800000 */
[----:B------:R0:W-:Y:S01]  /*f6e0*/  @!P3 STG.E.U8 desc[UR36][R8.64+0x31], R51 ;  /* 0x000031330800b986 */ /* 0x0001e2000c101124 */
[----:B------:R-:W-:Y:S05]  /*f6f0*/  @P5 BRA `(.L_x_349) ;  /* 0x00000000000c5947 */ /* 0x000fea0003800000 */
[----:B------:R-:W0:Y:S02]  /*f700*/  LDG.E.U8 R16, desc[UR36][R4.64+0x38] ;  /* 0x0000382404107981 */ /* 0x000e24000c1e1100 */
[----:B0-----:R-:W-:-:S05]  /*f710*/  PRMT R3, R16, 0x8880, RZ ;  /* 0x0000888010037816 */ /* 0x001fca00000000ff */
[----:B------:R-:W-:-:S07]  /*f720*/  IMAD R2, R3, R18, RZ ;  /* 0x0000001203027224 */ /* 0x000fce00078e02ff */
.L_x_349:
[----:B------:R-:W-:Y:S05]  /*f730*/  BSYNC B1 ;  /* 0x0000000000017941 */ /* 0x000fea0003800000 */
.L_x_348:
[----:B0-----:R-:W-:Y:S01]  /*f740*/  @!P5 IMAD R3, R52, R17, R2 ;  /* 0x000000113403d224 */ /* 0x001fe200078e0202 */
[----:B------:R-:W-:Y:S04]  /*f750*/  BSSY B1, `(.L_x_350) ;  /* 0x0000006000017945 */ /* 0x000fe80003800000 */
[----:B------:R0:W-:Y:S01]  /*f760*/  @!P5 STG.E.U8 desc[UR36][R6.64+0x38], R3 ;  /* 0x000038030600d986 */ /* 0x0001e2000c101124 */
[----:B------:R-:W-:Y:S05]  /*f770*/  @P0 BRA `(.L_x_351) ;  /* 0x00000000000c0947 */ /* 0x000fea0003800000 */
[----:B------:R-:W0:Y:S02]  /*f780*/  LDG.E.U8 R16, desc[UR36][R4.64+0x39] ;  /* 0x0000392404107981 */ /* 0x000e24000c1e1100 */
[----:B0-----:R-:W-:-:S05]  /*f790*/  PRMT R3, R16, 0x8880, RZ ;  /* 0x0000888010037816 */ /* 0x001fca00000000ff */
[----:B------:R-:W-:-:S07]  /*f7a0*/  IMAD R2, R3, R18, RZ ;  /* 0x0000001203027224 */ /* 0x000fce00078e02ff */
.L_x_351:
[----:B------:R-:W-:Y:S05]  /*f7b0*/  BSYNC B1 ;  /* 0x0000000000017941 */ /* 0x000fea0003800000 */
.L_x_350:
        /* <DEDUP_REMOVED lines=11> */
.L_x_353:
[----:B------:R-:W-:Y:S05]  /*f870*/  BSYNC B1 ;  /* 0x0000000000017941 */ /* 0x000fea0003800000 */
.L_x_352:
[----:B0-----:R-:W-:Y:S01]  /*f880*/  @!P4 IMAD R3, R54, R17, R2 ;  /* 0x000000113603c224 */ /* 0x001fe200078e0202 */
[----:B------:R-:W-:Y:S04]  /*f890*/  BSSY B1, `(.L_x_354) ;  /* 0x0000006000017945 */ /* 0x000fe80003800000 */
[----:B------:R0:W-:Y:S01]  /*f8a0*/  @!P4 STG.E.U8 desc[UR36][R8.64+0x38], R3 ;  /* 0x000038030800c986 */ /* 0x0001e2000c101124 */
[----:B------:R-:W-:Y:S05]  /*f8b0*/  @P3 BRA `(.L_x_355) ;  /* 0x00000000000c3947 */ /* 0x000fea0003800000 */
[----:B------:R-:W0:Y:S02]  /*f8c0*/  LDG.E.U8 R16, desc[UR36][R22.64+0x39] ;  /* 0x0000392416107981 */ /* 0x000e24000c1e1100 */
[----:B0-----:R-:W-:-:S05]  /*f8d0*/  PRMT R3, R16, 0x8880, RZ ;  /* 0x0000888010037816 */ /* 0x001fca00000000ff */
[----:B------:R-:W-:-:S07]  /*f8e0*/  IMAD R2, R3, R18, RZ ;  /* 0x0000001203027224 */ /* 0x000fce00078e02ff */
.L_x_355:
[----:B------:R-:W-:Y:S05]  /*f8f0*/  BSYNC B1 ;  /* 0x0000000000017941 */ /* 0x000fea0003800000 */
.L_x_354:
[----:B------:R-:W-:Y:S01]  /*f900*/  @!P3 IMAD R55, R55, R17, R2 ;  /* 0x000000113737b224 */ /* 0x000fe200078e0202 */
[----:B------:R-:W-:Y:S04]  /*f910*/  BSSY B1, `(.L_x_356) ;  /* 0x0000006000017945 */ /* 0x000fe80003800000 */
[----:B------:R0:W-:Y:S01]  /*f920*/  @!P3 STG.E.U8 desc[UR36][R8.64+0x39], R55 ;  /* 0x000039370800b986 */ /* 0x0001e2000c101124 */
[----:B------:R-:W-:Y:S05]  /*f930*/  @P5 BRA `(.L_x_357) ;  /* 0x00000000000c5947 */ /* 0x000fea0003800000 */
[----:B------:R-:W0:Y:S02]  /*f940*/  LDG.E.U8 R16, desc[UR36][R4.64+0x40] ;  /* 0x0000402404107981 */ /* 0x000e24000c1e1100 */
[----:B0-----:R-:W-:-:S05]  /*f950*/  PRMT R3, R16, 0x8880, RZ ;  /* 0x0000888010037816 */ /* 0x001fca00000000ff */
[----:B------:R-:W-:-:S07]  /*f960*/  IMAD R2, R3, R18, RZ ;  /* 0x0000001203027224 */ /* 0x000fce00078e02ff */
.L_x_357:
[----:B------:R-:W-:Y:S05]  /*f970*/  BSYNC B1 ;  /* 0x0000000000017941 */ /* 0x000fea0003800000 */
.L_x_356:
[----:B0-----:R-:W-:Y:S01]  /*f980*/  @!P5 IMAD R3, R56, R17, R2 ;  /* 0x000000113803d224 */ /* 0x001fe200078e0202 */
[----:B------:R-:W-:Y:S04]  /*f990*/  BSSY B1, `(.L_x_358) ;  /* 0x0000006000017945 */ /* 0x000fe80003800000 */
[----:B------:R0:W-:Y:S01]  /*f9a0*/  @!P5 STG.E.U8 desc[UR36][R6.64+0x40], R3 ;  /* 0x000040030600d986 */ /* 0x0001e2000c101124 */
[----:B------:R-:W-:Y:S05]  /*f9b0*/  @P0 BRA `(.L_x_359) ;  /* 0x00000000000c0947 */ /* 0x000fea0003800000 */
[----:B------:R-:W0:Y:S02]  /*f9c0*/  LDG.E.U8 R16, desc[UR36][R4.64+0x41] ;  /* 0x0000412404107981 */ /* 0x000e24000c1e1100 */
[----:B0-----:R-:W-:-:S05]  /*f9d0*/  PRMT R3, R16, 0x8880, RZ ;  /* 0x0000888010037816 */ /* 0x001fca00000000ff */
[----:B------:R-:W-:-:S07]  /*f9e0*/  IMAD R2, R3, R18, RZ ;  /* 0x0000001203027224 */ /* 0x000fce00078e02ff */
.L_x_359:
[----:B------:R-:W-:Y:S05]  /*f9f0*/  BSYNC B1 ;  /* 0x0000000000017941 */ /* 0x000fea0003800000 */
.L_x_358:
        /* <DEDUP_REMOVED lines=11> */
.L_x_361:
[----:B------:R-:W-:Y:S05]  /*fab0*/  BSYNC B1 ;  /* 0x0000000000017941 */ /* 0x000fea0003800000 */
.L_x_360:
[----:B0-----:R-:W-:Y:S01]  /*fac0*/  @!P4 IMAD R3, R58, R17, R2 ;  /* 0x000000113a03c224 */ /* 0x001fe200078e0202 */
[----:B------:R-:W-:Y:S04]  /*fad0*/  BSSY B1, `(.L_x_362) ;  /* 0x0000006000017945 */ /* 0x000fe80003800000 */
[----:B------:R0:W-:Y:S01]  /*fae0*/  @!P4 STG.E.U8 desc[UR36][R8.64+0x40], R3 ;  /* 0x000040030800c986 */ /* 0x0001e2000c101124 */
[----:B------:R-:W-:Y:S05]  /*faf0*/  @P3 BRA `(.L_x_363) ;  /* 0x00000000000c3947 */ /* 0x000fea0003800000 */
[----:B------:R-:W0:Y:S02]  /*fb00*/  LDG.E.U8 R16, desc[UR36][R22.64+0x41] ;  /* 0x0000412416107981 */ /* 0x000e24000c1e1100 */
[----:B0-----:R-:W-:-:S05]  /*fb10*/  PRMT R3, R16, 0x8880, RZ ;  /* 0x0000888010037816 */ /* 0x001fca00000000ff */
[----:B------:R-:W-:-:S07]  /*fb20*/  IMAD R2, R3, R18, RZ ;  /* 0x0000001203027224 */ /* 0x000fce00078e02ff */
.L_x_363:
[----:B------:R-:W-:Y:S05]  /*fb30*/  BSYNC B1 ;  /* 0x0000000000017941 */ /* 0x000fea0003800000 */
.L_x_362:
[----:B------:R-:W-:Y:S01]  /*fb40*/  @!P3 IMAD R59, R59, R17, R2 ;  /* 0x000000113b3bb224 */ /* 0x000fe200078e0202 */
[----:B------:R-:W-:Y:S04]  /*fb50*/  BSSY B1, `(.L_x_364) ;  /* 0x0000006000017945 */ /* 0x000fe80003800000 */
[----:B------:R0:W-:Y:S01]  /*fb60*/  @!P3 STG.E.U8 desc[UR36][R8.64+0x41], R59 ;  /* 0x0000413b0800b986 */ /* 0x0001e2000c101124 */
[----:B------:R-:W-:Y:S05]  /*fb70*/  @P5 BRA `(.L_x_365) ;  /* 0x00000000000c5947 */ /* 0x000fea0003800000 */
[----:B------:R-:W0:Y:S02]  /*fb80*/  LDG.E.U8 R16, desc[UR36][R4.64+0x48] ;  /* 0x0000482404107981 */ /* 0x000e24000c1e1100 */
[----:B0-----:R-:W-:-:S05]  /*fb90*/  PRMT R3, R16, 0x8880, RZ ;  /* 0x0000888010037816 */ /* 0x001fca00000000ff */
[----:B------:R-:W-:-:S07]  /*fba0*/  IMAD R2, R3, R18, RZ ;  /* 0x0000001203027224 */ /* 0x000fce00078e02ff */
.L_x_365:
[----:B------:R-:W-:Y:S05]  /*fbb0*/  BSYNC B1 ;  /* 0x0000000000017941 */ /* 0x000fea0003800000 */
.L_x_364:
[----:B0-----:R-:W-:Y:S01]  /*fbc0*/  @!P5 IMAD R3, R60, R17, R2 ;  /* 0x000000113c03d224 */ /* 0x001fe200078e0202 */
[----:B------:R-:W-:Y:S04]  /*fbd0*/  BSSY B1, `(.L_x_366) ;  /* 0x0000006000017945 */ /* 0x000fe80003800000 */
[----:B------:R0:W-:Y:S01]  /*fbe0*/  @!P5 STG.E.U8 desc[UR36][R6.64+0x48], R3 ;  /* 0x000048030600d986 */ /* 0x0001e2000c101124 */
[----:B------:R-:W-:Y:S05]  /*fbf0*/  @P0 BRA `(.L_x_367) ;  /* 0x00000000000c0947 */ /* 0x000fea0003800000 */
[----:B------:R-:W0:Y:S02]  /*fc00*/  LDG.E.U8 R16, desc[UR36][R4.64+0x49] ;  /* 0x0000492404107981 */ /* 0x000e24000c1e1100 */
[----:B0-----:R-:W-:-:S05]  /*fc10*/  PRMT R3, R16, 0x8880, RZ ;  /* 0x0000888010037816 */ /* 0x001fca00000000ff */
[----:B------:R-:W-:-:S07]  /*fc20*/  IMAD R2, R3, R18, RZ ;  /* 0x0000001203027224 */ /* 0x000fce00078e02ff */
.L_x_367:
[----:B------:R-:W-:Y:S05]  /*fc30*/  BSYNC B1 ;  /* 0x0000000000017941 */ /* 0x000fea0003800000 */
.L_x_366:
        /* <DEDUP_REMOVED lines=11> */
.L_x_369:
[----:B------:R-:W-:Y:S05]  /*fcf0*/  BSYNC B1 ;  /* 0x0000000000017941 */ /* 0x000fea0003800000 */
.L_x_368:
[----:B0-----:R-:W-:Y:S01]  /*fd00*/  @!P4 IMAD R3, R62, R17, R2 ;  /* 0x000000113e03c224 */ /* 0x001fe200078e0202 */
[----:B------:R-:W-:Y:S04]  /*fd10*/  BSSY B1, `(.L_x_370) ;  /* 0x0000006000017945 */ /* 0x000fe80003800000 */
[----:B------:R0:W-:Y:S01]  /*fd20*/  @!P4 STG.E.U8 desc[UR36][R8.64+0x48], R3 ;  /* 0x000048030800c986 */ /* 0x0001e2000c101124 */
[----:B------:R-:W-:Y:S05]  /*fd30*/  @P3 BRA `(.L_x_371) ;  /* 0x00000000000c3947 */ /* 0x000fea0003800000 */
[----:B------:R-:W0:Y:S02]  /*fd40*/  LDG.E.U8 R16, desc[UR36][R22.64+0x49] ;  /* 0x0000492416107981 */ /* 0x000e24000c1e1100 */
[----:B0-----:R-:W-:-:S05]  /*fd50*/  PRMT R3, R16, 0x8880, RZ ;  /* 0x0000888010037816 */ /* 0x001fca00000000ff */
[----:B------:R-:W-:-:S07]  /*fd60*/  IMAD R2, R3, R18, RZ ;  /* 0x0000001203027224 */ /* 0x000fce00078e02ff */
.L_x_371:
[----:B------:R-:W-:Y:S05]  /*fd70*/  BSYNC B1 ;  /* 0x0000000000017941 */ /* 0x000fea0003800000 */
.L_x_370:
[----:B------:R-:W-:Y:S01]  /*fd80*/  @!P3 IMAD R63, R63, R17, R2 ;  /* 0x000000113f3fb224 */ /* 0x000fe200078e0202 */
[----:B------:R-:W-:Y:S04]  /*fd90*/  BSSY B1, `(.L_x_372) ;  /* 0x0000006000017945 */ /* 0x000fe80003800000 */
[----:B------:R0:W-:Y:S01]  /*fda0*/  @!P3 STG.E.U8 desc[UR36][R8.64+0x49], R63 ;  /* 0x0000493f0800b986 */ /* 0x0001e2000c101124 */
[----:B------:R-:W-:Y:S05]  /*fdb0*/  @P5 BRA `(.L_x_373) ;  /* 0x00000000000c5947 */ /* 0x000fea0003800000 */
[----:B------:R-:W0:Y:S02]  /*fdc0*/  LDG.E.U8 R16, desc[UR36][R4.64+0x50] ;  /* 0x0000502404107981 */ /* 0x000e24000c1e1100 */
[----:B0-----:R-:W-:-:S05]  /*fdd0*/  PRMT R3, R16, 0x8880, RZ ;  /* 0x0000888010037816 */ /* 0x001fca00000000ff */
[----:B------:R-:W-:-:S07]  /*fde0*/  IMAD R2, R3, R18, RZ ;  /* 0x0000001203027224 */ /* 0x000fce00078e02ff */
.L_x_373:
[----:B------:R-:W-:Y:S05]  /*fdf0*/  BSYNC B1 ;  /* 0x0000000000017941 */ /* 0x000fea0003800000 */
.L_x_372:
[----:B0-----:R-:W-:Y:S01]  /*fe00*/  @!P5 IMAD R3, R64, R17, R2 ;  /* 0x000000114003d224 */ /* 0x001fe200078e0202 */
[----:B------:R-:W-:Y:S04]  /*fe10*/  BSSY B1, `(.L_x_374) ;  /* 0x0000006000017945 */ /* 0x000fe80003800000 */
[----:B------:R0:W-:Y:S01]  /*fe20*/  @!P5 STG.E.U8 desc[UR36][R6.64+0x50], R3 ;  /* 0x000050030600d986 */ /* 0x0001e2000c101124 */
[----:B------:R-:W-:Y:S05]  /*fe30*/  @P0 BRA `(.L_x_375) ;  /* 0x00000000000c0947 */ /* 0x000fea0003800000 */
[----:B------:R-:W0:Y:S02]  /*fe40*/  LDG.E.U8 R16, desc[UR36][R4.64+0x51] ;  /* 0x0000512404107981 */ /* 0x000e24000c1e1100 */
[----:B0-----:R-:W-:-:S05]  /*fe50*/  PRMT R3, R16, 0x8880, RZ ;  /* 0x0000888010037816 */ /* 0x001fca00000000ff */
[----:B------:R-:W-:-:S07]  /*fe60*/  IMAD R2, R3, R18, RZ ;  /* 0x0000001203027224 */ /* 0x000fce00078e02ff */
.L_x_375:
[----:B------:R-:W-:Y:S05]  /*fe70*/  BSYNC B1 ;  /* 0x0000000000017941 */ /* 0x000fea0003800000 */
.L_x_374:
        /* <DEDUP_REMOVED lines=11> */
.L_x_377:
[----:B------:R-:W-:Y:S05]  /*ff30*/  BSYNC B1 ;  /* 0x0000000000017941 */ /* 0x000fea0003800000 */
.L_x_376:
[----:B0-----:R-:W-:Y:S01]  /*ff40*/  @!P4 IMAD R3, R66, R17, R2 ;  /* 0x000000114203c224 */ /* 0x001fe200078e0202 */
[----:B------:R-:W-:Y:S04]  /*ff50*/  BSSY B1, `(.L_x_378) ;  /* 0x0000006000017945 */ /* 0x000fe80003800000 */
[----:B------:R0:W-:Y:S01]  /*ff60*/  @!P4 STG.E.U8 desc[UR36][R8.64+0x50], R3 ;  /* 0x000050030800c986 */ /* 0x0001e2000c101124 */
[----:B------:R-:W-:Y:S05]  /*ff70*/  @P3 BRA `(.L_x_379) ;  /* 0x00000000000c3947 */ /* 0x000fea0003800000 */
[----:B------:R-:W0:Y:S02]  /*ff80*/  LDG.E.U8 R16, desc[UR36][R22.64+0x51] ;  /* 0x0000512416107981 */ /* 0x000e24000c1e1100 */
[----:B0-----:R-:W-:-:S05]  /*ff90*/  PRMT R3, R16, 0x8880, RZ ;  /* 0x0000888010037816 */ /* 0x001fca00000000ff */
[----:B------:R-:W-:-:S07]  /*ffa0*/  IMAD R2, R3, R18, RZ ;  /* 0x0000001203027224 */ /* 0x000fce00078e02ff */
.L_x_379:
[----:B------:R-:W-:Y:S05]  /*ffb0*/  BSYNC B1 ;  /* 0x0000000000017941 */ /* 0x000fea0003800000 */
.L_x_378:
[----:B------:R-:W-:Y:S01]  /*ffc0*/  @!P3 IMAD R67, R67, R17, R2 ;  /* 0x000000114343b224 */ /* 0x000fe200078e0202 */
[----:B------:R-:W-:Y:S04]  /*ffd0*/  BSSY B1, `(.L_x_380) ;  /* 0x0000006000017945 */ /* 0x000fe80003800000 */
[----:B------:R0:W-:Y:S01]  /*ffe0*/  @!P3 STG.E.U8 desc[UR36][R8.64+0x51], R67 ;  /* 0x000051430800b986 */ /* 0x0001e2000c101124 */
[----:B------:R-:W-:Y:S05]  /*fff0*/  @P5 BRA `(.L_x_381) ;  /* 0x00000000000c5947 */ /* 0x000fea0003800000 */
[----:B------:R-:W0:Y:S02]  /*10000*/  LDG.E.U8 R16, desc[UR36][R4.64+0x58] ;  /* 0x0000582404107981 */ /* 0x000e24000c1e1100 */
[----:B0-----:R-:W-:-:S05]  /*10010*/  PRMT R3, R16, 0x8880, RZ ;  /* 0x0000888010037816 */ /* 0x001fca00000000ff */
[----:B------:R-:W-:-:S07]  /*10020*/  IMAD R2, R3, R18, RZ ;  /* 0x0000001203027224 */ /* 0x000fce00078e02ff */
.L_x_381:
[----:B------:R-:W-:Y:S05]  /*10030*/  BSYNC B1 ;  /* 0x0000000000017941 */ /* 0x000fea0003800000 */
.L_x_380:
[----:B0-----:R-:W-:Y:S01]  /*10040*/  @!P5 IMAD R3, R68, R17, R2 ;  /* 0x000000114403d224 */ /* 0x001fe200078e0202 */
[----:B------:R-:W-:Y:S04]  /*10050*/  BSSY B1, `(.L_x_382) ;  /* 0x0000006000017945 */ /* 0x000fe80003800000 */
[----:B------:R0:W-:Y:S01]  /*10060*/  @!P5 STG.E.U8 desc[UR36][R6.64+0x58], R3 ;  /* 0x000058030600d986 */ /* 0x0001e2000c101124 */
[----:B------:R-:W-:Y:S05]  /*10070*/  @P0 BRA `(.L_x_383) ;  /* 0x00000000000c0947 */ /* 0x000fea0003800000 */
[----:B------:R-:W0:Y:S02]  /*10080*/  LDG.E.U8 R16, desc[UR36][R4.64+0x59] ;  /* 0x0000592404107981 */ /* 0x000e24000c1e1100 */
[----:B0-----:R-:W-:-:S05]  /*10090*/  PRMT R3, R16, 0x8880, RZ ;  /* 0x0000888010037816 */ /* 0x001fca00000000ff */
[----:B------:R-:W-:-:S07]  /*100a0*/  IMAD R2, R3, R18, RZ ;  /* 0x0000001203027224 */ /* 0x000fce00078e02ff */
.L_x_383:
[----:B------:R-:W-:Y:S05]  /*100b0*/  BSYNC B1 ;  /* 0x0000000000017941 */ /* 0x000fea0003800000 */
.L_x_382:
        /* <DEDUP_REMOVED lines=11> */
.L_x_385:
[----:B------:R-:W-:Y:S05]  /*10170*/  BSYNC B1 ;  /* 0x0000000000017941 */ /* 0x000fea0003800000 */
.L_x_384:
[----:B0-----:R-:W-:Y:S01]  /*10180*/  @!P4 IMAD R3, R70, R17, R2 ;  /* 0x000000114603c224 */ /* 0x001fe200078e0202 */
[----:B------:R-:W-:Y:S04]  /*10190*/  BSSY B1, `(.L_x_386) ;  /* 0x0000006000017945 */ /* 0x000fe80003800000 */
[----:B------:R0:W-:Y:S01]  /*101a0*/  @!P4 STG.E.U8 desc[UR36][R8.64+0x58], R3 ;  /* 0x000058030800c986 */ /* 0x0001e2000c101124 */
[----:B------:R-:W-:Y:S05]  /*101b0*/  @P3 BRA `(.L_x_387) ;  /* 0x00000000000c3947 */ /* 0x000fea0003800000 */
[----:B------:R-:W0:Y:S02]  /*101c0*/  LDG.E.U8 R16, desc[UR36][R22.64+0x59] ;  /* 0x0000592416107981 */ /* 0x000e24000c1e1100 */
[----:B0-----:R-:W-:-:S05]  /*101d0*/  PRMT R3, R16, 0x8880, RZ ;  /* 0x0000888010037816 */ /* 0x001fca00000000ff */
[----:B------:R-:W-:-:S07]  /*101e0*/  IMAD R2, R3, R18, RZ ;  /* 0x0000001203027224 */ /* 0x000fce00078e02ff */
.L_x_387:
[----:B------:R-:W-:Y:S05]  /*101f0*/  BSYNC B1 ;  /* 0x0000000000017941 */ /* 0x000fea0003800000 */
.L_x_386:
[----:B------:R-:W-:Y:S01]  /*10200*/  @!P3 IMAD R71, R71, R17, R2 ;  /* 0x000000114747b224 */ /* 0x000fe200078e0202 */
[----:B------:R-:W-:Y:S04]  /*10210*/  BSSY B1, `(.L_x_388) ;  /* 0x0000006000017945 */ /* 0x000fe80003800000 */
[----:B------:R0:W-:Y:S01]  /*10220*/  @!P3 STG.E.U8 desc[UR36][R8.64+0x59], R71 ;  /* 0x000059470800b986 */ /* 0x0001e2000c101124 */
[----:B------:R-:W-:Y:S05]  /*10230*/  @P5 BRA `(.L_x_389) ;  /* 0x00000000000c5947 */ /* 0x000fea0003800000 */
[----:B------:R-:W0:Y:S02]  /*10240*/  LDG.E.U8 R16, desc[UR36][R4.64+0x60] ;  /* 0x0000602404107981 */ /* 0x000e24000c1e1100 */
[----:B0-----:R-:W-:-:S05]  /*10250*/  PRMT R3, R16, 0x8880, RZ ;  /* 0x0000888010037816 */ /* 0x001fca00000000ff */
[----:B------:R-:W-:-:S07]  /*10260*/  IMAD R2, R3, R18, RZ ;  /* 0x0000001203027224 */ /* 0x000fce00078e02ff */
.L_x_389:
[----:B------:R-:W-:Y:S05]  /*10270*/  BSYNC B1 ;  /* 0x0000000000017941 */ /* 0x000fea0003800000 */
.L_x_388:
[----:B0-----:R-:W-:Y:S01]  /*10280*/  @!P5 IMAD R3, R72, R17, R2 ;  /* 0x000000114803d224 */ /* 0x001fe200078e0202 */
[----:B------:R-:W-:Y:S04]  /*10290*/  BSSY B1, `(.L_x_390) ;  /* 0x0000006000017945 */ /* 0x000fe80003800000 */
[----:B------:R0:W-:Y:S01]  /*102a0*/  @!P5 STG.E.U8 desc[UR36][R6.64+0x60], R3 ;  /* 0x000060030600d986 */ /* 0x0001e2000c101124 */
[----:B------:R-:W-:Y:S05]  /*102b0*/  @P0 BRA `(.L_x_391) ;  /* 0x00000000000c0947 */ /* 0x000fea0003800000 */
[----:B------:R-:W0:Y:S02]  /*102c0*/  LDG.E.U8 R16, desc[UR36][R4.64+0x61] ;  /* 0x0000612404107981 */ /* 0x000e24000c1e1100 */
[----:B0-----:R-:W-:-:S05]  /*102d0*/  PRMT R3, R16, 0x8880, RZ ;  /* 0x0000888010037816 */ /* 0x001fca00000000ff */
[----:B------:R-:W-:-:S07]  /*102e0*/  IMAD R2, R3, R18, RZ ;  /* 0x0000001203027224 */ /* 0x000fce00078e02ff */
.L_x_391:
[----:B------:R-:W-:Y:S05]  /*102f0*/  BSYNC B1 ;  /* 0x0000000000017941 */ /* 0x000fea0003800000 */
.L_x_390:
        /* <DEDUP_REMOVED lines=11> */
.L_x_393:
[----:B------:R-:W-:Y:S05]  /*103b0*/  BSYNC B1 ;  /* 0x0000000000017941 */ /* 0x000fea0003800000 */
.L_x_392:
[----:B0-----:R-:W-:Y:S01]  /*103c0*/  @!P4 IMAD R3, R74, R17, R2 ;  /* 0x000000114a03c224 */ /* 0x001fe200078e0202 */
[----:B------:R-:W-:Y:S04]  /*103d0*/  BSSY B1, `(.L_x_394) ;  /* 0x0000006000017945 */ /* 0x000fe80003800000 */
[----:B------:R0:W-:Y:S01]  /*103e0*/  @!P4 STG.E.U8 desc[UR36][R8.64+0x60], R3 ;  /* 0x000060030800c986 */ /* 0x0001e2000c101124 */
[----:B------:R-:W-:Y:S05]  /*103f0*/  @P3 BRA `(.L_x_395) ;  /* 0x00000000000c3947 */ /* 0x000fea0003800000 */
[----:B------:R-:W0:Y:S02]  /*10400*/  LDG.E.U8 R16, desc[UR36][R22.64+0x61] ;  /* 0x0000612416107981 */ /* 0x000e24000c1e1100 */
[----:B0-----:R-:W-:-:S05]  /*10410*/  PRMT R3, R16, 0x8880, RZ ;  /* 0x0000888010037816 */ /* 0x001fca00000000ff */
[----:B------:R-:W-:-:S07]  /*10420*/  IMAD R2, R3, R18, RZ ;  /* 0x0000001203027224 */ /* 0x000fce00078e02ff */
.L_x_395:
[----:B------:R-:W-:Y:S05]  /*10430*/  BSYNC B1 ;  /* 0x0000000000017941 */ /* 0x000fea0003800000 */
.L_x_394:
[----:B------:R-:W-:Y:S01]  /*10440*/  @!P3 IMAD R75, R75, R17, R2 ;  /* 0x000000114b4bb224 */ /* 0x000fe200078e0202 */
[----:B------:R-:W-:Y:S04]  /*10450*/  BSSY B1, `(.L_x_396) ;  /* 0x0000006000017945 */ /* 0x000fe80003800000 */
[----:B------:R0:W-:Y:S01]  /*10460*/  @!P3 STG.E.U8 desc[UR36][R8.64+0x61], R75 ;  /* 0x0000614b0800b986 */ /* 0x0001e2000c101124 */
[----:B------:R-:W-:Y:S05]  /*10470*/  @P5 BRA `(.L_x_397) ;  /* 0x00000000000c5947 */ /* 0x000fea0003800000 */
[----:B------:R-:W0:Y:S02]  /*10480*/  LDG.E.U8 R16, desc[UR36][R4.64+0x68] ;  /* 0x0000682404107981 */ /* 0x000e24000c1e1100 */
[----:B0-----:R-:W-:-:S05]  /*10490*/  PRMT R3, R16, 0x8880, RZ ;  /* 0x0000888010037816 */ /* 0x001fca00000000ff */
[----:B------:R-:W-:-:S07]  /*104a0*/  IMAD R2, R3, R18, RZ ;  /* 0x0000001203027224 */ /* 0x000fce00078e02ff */
.L_x_397:
[----:B------:R-:W-:Y:S05]  /*104b0*/  BSYNC B1 ;  /* 0x0000000000017941 */ /* 0x000fea0003800000 */
.L_x_396:
[----:B0-----:R-:W-:Y:S01]  /*104c0*/  @!P5 IMAD R3, R76, R17, R2 ;  /* 0x000000114c03d224 */ /* 0x001fe200078e0202 */
[----:B------:R-:W-:Y:S04]  /*104d0*/  BSSY B1, `(.L_x_398) ;  /* 0x0000006000017945 */ /* 0x000fe80003800000 */
[----:B------:R0:W-:Y:S01]  /*104e0*/  @!P5 STG.E.U8 desc[UR36][R6.64+0x68], R3 ;  /* 0x000068030600d986 */ /* 0x0001e2000c101124 */
[----:B------:R-:W-:Y:S05]  /*104f0*/  @P0 BRA `(.L_x_399) ;  /* 0x00000000000c0947 */ /* 0x000fea0003800000 */
[----:B------:R-:W0:Y:S02]  /*10500*/  LDG.E.U8 R16, desc[UR36][R4.64+0x69] ;  /* 0x0000692404107981 */ /* 0x000e24000c1e1100 */
[----:B0-----:R-:W-:-:S05]  /*10510*/  PRMT R3, R16, 0x8880, RZ ;  /* 0x0000888010037816 */ /* 0x001fca00000000ff */
[----:B------:R-:W-:-:S07]  /*10520*/  IMAD R2, R3, R18, RZ ;  /* 0x0000001203027224 */ /* 0x000fce00078e02ff */
.L_x_399:
[----:B------:R-:W-:Y:S05]  /*10530*/  BSYNC B1 ;  /* 0x0000000000017941 */ /* 0x000fea0003800000 */
.L_x_398:
        /* <DEDUP_REMOVED lines=11> */
.L_x_401:
[----:B------:R-:W-:Y:S05]  /*105f0*/  BSYNC B1 ;  /* 0x0000000000017941 */ /* 0x000fea0003800000 */
.L_x_400:
[----:B0-----:R-:W-:Y:S01]  /*10600*/  @!P4 IMAD R3, R78, R17, R2 ;  /* 0x000000114e03c224 */ /* 0x001fe200078e0202 */
[----:B------:R-:W-:Y:S04]  /*10610*/  BSSY B1, `(.L_x_402) ;  /* 0x0000006000017945 */ /* 0x000fe80003800000 */
[----:B------:R0:W-:Y:S01]  /*10620*/  @!P4 STG.E.U8 desc[UR36][R8.64+0x68], R3 ;  /* 0x000068030800c986 */ /* 0x0001e2000c101124 */
[----:B------:R-:W-:Y:S05]  /*10630*/  @P3 BRA `(.L_x_403) ;  /* 0x00000000000c3947 */ /* 0x000fea0003800000 */
[----:B------:R-:W0:Y:S02]  /*10640*/  LDG.E.U8 R16, desc[UR36][R22.64+0x69] ;  /* 0x0000692416107981 */ /* 0x000e24000c1e1100 */
[----:B0-----:R-:W-:-:S05]  /*10650*/  PRMT R3, R16, 0x8880, RZ ;  /* 0x0000888010037816 */ /* 0x001fca00000000ff */
[----:B------:R-:W-:-:S07]  /*10660*/  IMAD R2, R3, R18, RZ ;  /* 0x0000001203027224 */ /* 0x000fce00078e02ff */
.L_x_403:
[----:B------:R-:W-:Y:S05]  /*10670*/  BSYNC B1 ;  /* 0x0000000000017941 */ /* 0x000fea0003800000 */
.L_x_402:
[----:B------:R-:W-:Y:S01]  /*10680*/  @!P3 IMAD R79, R79, R17, R2 ;  /* 0x000000114f4fb224 */ /* 0x000fe200078e0202 */
[----:B------:R-:W-:Y:S04]  /*10690*/  BSSY B1, `(.L_x_404) ;  /* 0x0000006000017945 */ /* 0x000fe80003800000 */
[----:B------:R0:W-:Y:S01]  /*106a0*/  @!P3 STG.E.U8 desc[UR36][R8.64+0x69], R79 ;  /* 0x0000694f0800b986 */ /* 0x0001e2000c101124 */
[----:B------:R-:W-:Y:S05]  /*106b0*/  @P5 BRA `(.L_x_405) ;  /* 0x00000000000c5947 */ /* 0x000fea0003800000 */
[----:B------:R-:W0:Y:S02]  /*106c0*/  LDG.E.U8 R16, desc[UR36][R4.64+0x70] ;  /* 0x0000702404107981 */ /* 0x000e24000c1e1100 */
[----:B0-----:R-:W-:-:S05]  /*106d0*/  PRMT R3, R16, 0x8880, RZ ;  /* 0x0000888010037816 */ /* 0x001fca00000000ff */
[----:B------:R-:W-:-:S07]  /*106e0*/  IMAD R2, R3, R18, RZ ;  /* 0x0000001203027224 */ /* 0x000fce00078e02ff */
.L_x_405:
[----:B------:R-:W-:Y:S05]  /*106f0*/  BSYNC B1 ;  /* 0x0000000000017941 */ /* 0x000fea0003800000 */
.L_x_404:
[----:B0-----:R-:W-:Y:S01]  /*10700*/  @!P5 IMAD R3, R80, R17, R2 ;  /* 0x000000115003d224 */ /* 0x001fe200078e0202 */
[----:B------:R-:W-:Y:S04]  /*10710*/  BSSY B1, `(.L_x_406) ;  /* 0x0000006000017945 */ /* 0x000fe80003800000 */
[----:B------:R0:W-:Y:S01]  /*10720*/  @!P5 STG.E.U8 desc[UR36][R6.64+0x70], R3 ;  /* 0x000070030600d986 */ /* 0x0001e2000c101124 */
[----:B------:R-:W-:Y:S05]  /*10730*/  @P0 BRA `(.L_x_407) ;  /* 0x00000000000c0947 */ /* 0x000fea0003800000 */
[----:B------:R-:W0:Y:S02]  /*10740*/  LDG.E.U8 R16, desc[UR36][R4.64+0x71] ;  /* 0x0000712404107981 */ /* 0x000e24000c1e1100 */
[----:B0-----:R-:W-:-:S05]  /*10750*/  PRMT R3, R16, 0x8880, RZ ;  /* 0x0000888010037816 */ /* 0x001fca00000000ff */
[----:B------:R-:W-:-:S07]  /*10760*/  IMAD R2, R3, R18, RZ ;  /* 0x0000001203027224 */ /* 0x000fce00078e02ff */
.L_x_407:
[----:B------:R-:W-:Y:S05]  /*10770*/  BSYNC B1 ;  /* 0x0000000000017941 */ /* 0x000fea0003800000 */
.L_x_406:
        /* <DEDUP_REMOVED lines=11> */
.L_x_409:
[----:B------:R-:W-:Y:S05]  /*10830*/  BSYNC B1 ;  /* 0x0000000000017941 */ /* 0x000fea0003800000 */
.L_x_408:
[----:B0-----:R-:W-:Y:S01]  /*10840*/  @!P4 IMAD R3, R82, R17, R2 ;  /* 0x000000115203c224 */ /* 0x001fe200078e0202 */
[----:B------:R-:W-:Y:S04]  /*10850*/  BSSY B1, `(.L_x_410) ;  /* 0x0000006000017945 */ /* 0x000fe80003800000 */
[----:B------:R0:W-:Y:S01]  /*10860*/  @!P4 STG.E.U8 desc[UR36][R8.64+0x70], R3 ;  /* 0x000070030800c986 */ /* 0x0001e2000c101124 */
[----:B------:R-:W-:Y:S05]  /*10870*/  @P3 BRA `(.L_x_411) ;  /* 0x00000000000c3947 */ /* 0x000fea0003800000 */
[----:B------:R-:W0:Y:S02]  /*10880*/  LDG.E.U8 R16, desc[UR36][R22.64+0x71] ;  /* 0x0000712416107981 */ /* 0x000e24000c1e1100 */
[----:B0-----:R-:W-:-:S05]  /*10890*/  PRMT R3, R16, 0x8880, RZ ;  /* 0x0000888010037816 */ /* 0x001fca00000000ff */
[----:B------:R-:W-:-:S07]  /*108a0*/  IMAD R2, R3, R18, RZ ;  /* 0x0000001203027224 */ /* 0x000fce00078e02ff */
.L_x_411:
[----:B------:R-:W-:Y:S05]  /*108b0*/  BSYNC B1 ;  /* 0x0000000000017941 */ /* 0x000fea0003800000 */
.L_x_410:
[----:B------:R-:W-:Y:S01]  /*108c0*/  @!P3 IMAD R83, R83, R17, R2 ;  /* 0x000000115353b224 */ /* 0x000fe200078e0202 */
[----:B------:R-:W-:Y:S04]  /*108d0*/  BSSY B1, `(.L_x_412) ;  /* 0x0000006000017945 */ /* 0x000fe80003800000 */
[----:B------:R0:W-:Y:S01]  /*108e0*/  @!P3 STG.E.U8 desc[UR36][R8.64+0x71], R83 ;  /* 0x000071530800b986 */ /* 0x0001e2000c101124 */
[----:B------:R-:W-:Y:S05]  /*108f0*/  @P5 BRA `(.L_x_413) ;  /* 0x00000000000c5947 */ /* 0x000fea0003800000 */
[----:B------:R-:W0:Y:S02]  /*10900*/  LDG.E.U8 R16, desc[UR36][R4.64+0x78] ;  /* 0x0000782404107981 */ /* 0x000e24000c1e1100 */
[----:B0-----:R-:W-:-:S05]  /*10910*/  PRMT R3, R16, 0x8880, RZ ;  /* 0x0000888010037816 */ /* 0x001fca00000000ff */
[----:B------:R-:W-:-:S07]  /*10920*/  IMAD R2, R3, R18, RZ ;  /* 0x0000001203027224 */ /* 0x000fce00078e02ff */
.L_x_413:
[----:B------:R-:W-:Y:S05]  /*10930*/  BSYNC B1 ;  /* 0x0000000000017941 */ /* 0x000fea0003800000 */
.L_x_412:
[----:B0-----:R-:W-:Y:S01]  /*10940*/  @!P5 IMAD R3, R84, R17, R2 ;  /* 0x000000115403d224 */ /* 0x001fe200078e0202 */
[----:B------:R-:W-:Y:S04]  /*10950*/  BSSY B1, `(.L_x_414) ;  /* 0x0000006000017945 */ /* 0x000fe80003800000 */
[----:B------:R0:W-:Y:S01]  /*10960*/  @!P5 STG.E.U8 desc[UR36][R6.64+0x78], R3 ;  /* 0x000078030600d986 */ /* 0x0001e2000c101124 */
[----:B------:R-:W-:Y:S05]  /*10970*/  @P0 BRA `(.L_x_415) ;  /* 0x00000000000c0947 */ /* 0x000fea0003800000 */
[----:B------:R-:W0:Y:S02]  /*10980*/  LDG.E.U8 R16, desc[UR36][R4.64+0x79] ;  /* 0x0000792404107981 */ /* 0x000e24000c1e1100 */
[----:B0-----:R-:W-:-:S05]  /*10990*/  PRMT R3, R16, 0x8880, RZ ;  /* 0x0000888010037816 */ /* 0x001fca00000000ff */
[----:B------:R-:W-:-:S07]  /*109a0*/  IMAD R2, R3, R18, RZ ;  /* 0x0000001203027224 */ /* 0x000fce00078e02ff */
.L_x_415:
[----:B------:R-:W-:Y:S05]  /*109b0*/  BSYNC B1 ;  /* 0x0000000000017941 */ /* 0x000fea0003800000 */
.L_x_414:
        /* <DEDUP_REMOVED lines=11> */
.L_x_417:
[----:B------:R-:W-:Y:S05]  /*10a70*/  BSYNC B1 ;  /* 0x0000000000017941 */ /* 0x000fea0003800000 */
.L_x_416:
[----:B0-----:R-:W-:Y:S01]  /*10a80*/  @!P4 IMAD R3, R86, R17, R2 ;  /* 0x000000115603c224 */ /* 0x001fe200078e0202 */
[----:B------:R-:W-:Y:S04]  /*10a90*/  BSSY B1, `(.L_x_418) ;  /* 0x0000006000017945 */ /* 0x000fe80003800000 */
[----:B------:R0:W-:Y:S01]  /*10aa0*/  @!P4 STG.E.U8 desc[UR36][R8.64+0x78], R3 ;  /* 0x000078030800c986 */ /* 0x0001e2000c101124 */
[----:B------:R-:W-:Y:S05]  /*10ab0*/  @P3 BRA `(.L_x_419) ;  /* 0x00000000000c3947 */ /* 0x000fea0003800000 */
[----:B------:R-:W0:Y:S02]  /*10ac0*/  LDG.E.U8 R16, desc[UR36][R22.64+0x79] ;  /* 0x0000792416107981 */ /* 0x000e24000c1e1100 */
[----:B0-----:R-:W-:-:S05]  /*10ad0*/  PRMT R3, R16, 0x8880, RZ ;  /* 0x0000888010037816 */ /* 0x001fca00000000ff */
[----:B------:R-:W-:-:S07]  /*10ae0*/  IMAD R2, R3, R18, RZ ;  /* 0x0000001203027224 */ /* 0x000fce00078e02ff */
.L_x_419:
[----:B------:R-:W-:Y:S05]  /*10af0*/  BSYNC B1 ;  /* 0x0000000000017941 */ /* 0x000fea0003800000 */
.L_x_418:
[----:B------:R-:W-:Y:S01]  /*10b00*/  @!P3 IMAD R87, R87, R17, R2 ;  /* 0x000000115757b224 */ /* 0x000fe200078e0202 */
[----:B------:R-:W-:Y:S04]  /*10b10*/  BSSY B1, `(.L_x_420) ;  /* 0x0000006000017945 */ /* 0x000fe80003800000 */
[----:B------:R0:W-:Y:S01]  /*10b20*/  @!P3 STG.E.U8 desc[UR36][R8.64+0x79], R87 ;  /* 0x000079570800b986 */ /* 0x0001e2000c101124 */
[----:B------:R-:W-:Y:S05]  /*10b30*/  @P5 BRA `(.L_x_421) ;  /* 0x00000000000c5947 */ /* 0x000fea0003800000 */
[----:B------:R-:W0:Y:S02]  /*10b40*/  LDG.E.U8 R16, desc[UR36][R4.64+0x80] ;  /* 0x0000802404107981 */ /* 0x000e24000c1e1100 */
[----:B0-----:R-:W-:-:S05]  /*10b50*/  PRMT R3, R16, 0x8880, RZ ;  /* 0x0000888010037816 */ /* 0x001fca00000000ff */
[----:B------:R-:W-:-:S07]  /*10b60*/  IMAD R2, R3, R18, RZ ;  /* 0x0000001203027224 */ /* 0x000fce00078e02ff */
.L_x_421:
[----:B------:R-:W-:Y:S05]  /*10b70*/  BSYNC B1 ;  /* 0x0000000000017941 */ /* 0x000fea0003800000 */
.L_x_420:
[----:B0-----:R-:W-:Y:S01]  /*10b80*/  @!P5 IMAD R3, R88, R17, R2 ;  /* 0x000000115803d224 */ /* 0x001fe200078e0202 */
[----:B------:R-:W-:Y:S04]  /*10b90*/  BSSY B1, `(.L_x_422) ;  /* 0x0000006000017945 */ /* 0x000fe80003800000 */
[----:B------:R0:W-:Y:S01]  /*10ba0*/  @!P5 STG.E.U8 desc[UR36][R6.64+0x80], R3 ;  /* 0x000080030600d986 */ /* 0x0001e2000c101124 */
[----:B------:R-:W-:Y:S05]  /*10bb0*/  @P0 BRA `(.L_x_423) ;  /* 0x00000000000c0947 */ /* 0x000fea0003800000 */
[----:B------:R-:W0:Y:S02]  /*10bc0*/  LDG.E.U8 R16, desc[UR36][R4.64+0x81] ;  /* 0x0000812404107981 */ /* 0x000e24000c1e1100 */
[----:B0-----:R-:W-:-:S05]  /*10bd0*/  PRMT R3, R16, 0x8880, RZ ;  /* 0x0000888010037816 */ /* 0x001fca00000000ff */
[----:B------:R-:W-:-:S07]  /*10be0*/  IMAD R2, R3, R18, RZ ;  /* 0x0000001203027224 */ /* 0x000fce00078e02ff */
.L_x_423:
[----:B------:R-:W-:Y:S05]  /*10bf0*/  BSYNC B1 ;  /* 0x0000000000017941 */ /* 0x000fea0003800000 */
.L_x_422:
        /* <DEDUP_REMOVED lines=11> */
.L_x_425:
[----:B------:R-:W-:Y:S05]  /*10cb0*/  BSYNC B1 ;  /* 0x0000000000017941 */ /* 0x000fea0003800000 */
.L_x_424:
[----:B0-----:R-:W-:Y:S01]  /*10cc0*/  @!P4 IMAD R3, R90, R17, R2 ;  /* 0x000000115a03c224 */ /* 0x001fe200078e0202 */
[----:B------:R-:W-:Y:S04]  /*10cd0*/  BSSY B1, `(.L_x_426) ;  /* 0x0000006000017945 */ /* 0x000fe80003800000 */
[----:B------:R0:W-:Y:S01]  /*10ce0*/  @!P4 STG.E.U8 desc[UR36][R8.64+0x80], R3 ;  /* 0x000080030800c986 */ /* 0x0001e2000c101124 */
[----:B------:R-:W-:Y:S05]  /*10cf0*/  @P3 BRA `(.L_x_427) ;  /* 0x00000000000c3947 */ /* 0x000fea0003800000 */
[----:B------:R-:W0:Y:S02]  /*10d00*/  LDG.E.U8 R16, desc[UR36][R22.64+0x81] ;  /* 0x0000812416107981 */ /* 0x000e24000c1e1100 */
[----:B0-----:R-:W-:-:S05]  /*10d10*/  PRMT R3, R16, 0x8880, RZ ;  /* 0x0000888010037816 */ /* 0x001fca00000000ff */
[----:B------:R-:W-:-:S07]  /*10d20*/  IMAD R2, R3, R18, RZ ;  /* 0x0000001203027224 */ /* 0x000fce00078e02ff */
.L_x_427:
[----:B------:R-:W-:Y:S05]  /*10d30*/  BSYNC B1 ;  /* 0x0000000000017941 */ /* 0x000fea0003800000 */
.L_x_426:
[----:B------:R-:W-:Y:S01]  /*10d40*/  @!P3 IMAD R91, R91, R17, R2 ;  /* 0x000000115b5bb224 */ /* 0x000fe200078e0202 */
[----:B------:R-:W-:Y:S04]  /*10d50*/  BSSY B1, `(.L_x_428) ;  /* 0x0000006000017945 */ /* 0x000fe80003800000 */
[----:B------:R0:W-:Y:S01]  /*10d60*/  @!P3 STG.E.U8 desc[UR36][R8.64+0x81], R91 ;  /* 0x0000815b0800b986 */ /* 0x0001e2000c101124 */
[----:B------:R-:W-:Y:S05]  /*10d70*/  @P5 BRA `(.L_x_429) ;  /* 0x00000000000c5947 */ /* 0x000fea0003800000 */
[----:B------:R-:W0:Y:S02]  /*10d80*/  LDG.E.U8 R16, desc[UR36][R4.64+0x88] ;  /* 0x0000882404107981 */ /* 0x000e24000c1e1100 */
[----:B0-----:R-:W-:-:S05]  /*10d90*/  PRMT R3, R16, 0x8880, RZ ;  /* 0x0000888010037816 */ /* 0x001fca00000000ff */
[----:B------:R-:W-:-:S07]  /*10da0*/  IMAD R2, R3, R18, RZ ;  /* 0x0000001203027224 */ /* 0x000fce00078e02ff */
.L_x_429:
[----:B------:R-:W-:Y:S05]  /*10db0*/  BSYNC B1 ;  /* 0x0000000000017941 */ /* 0x000fea0003800000 */
.L_x_428:
[----:B0-----:R-:W-:Y:S01]  /*10dc0*/  @!P5 IMAD R3, R92, R17, R2 ;  /* 0x000000115c03d224 */ /* 0x001fe200078e0202 */
[----:B------:R-:W-:Y:S04]  /*10dd0*/  BSSY B1, `(.L_x_430) ;  /* 0x0000006000017945 */ /* 0x000fe80003800000 */
[----:B------:R0:W-:Y:S01]  /*10de0*/  @!P5 STG.E.U8 desc[UR36][R6.64+0x88], R3 ;  /* 0x000088030600d986 */ /* 0x0001e2000c101124 */
[----:B------:R-:W-:Y:S05]  /*10df0*/  @P0 BRA `(.L_x_431) ;  /* 0x00000000000c0947 */ /* 0x000fea0003800000 */
[----:B------:R-:W0:Y:S02]  /*10e00*/  LDG.E.U8 R16, desc[UR36][R4.64+0x89] ;  /* 0x0000892404107981 */ /* 0x000e24000c1e1100 */
[----:B0-----:R-:W-:-:S05]  /*10e10*/  PRMT R3, R16, 0x8880, RZ ;  /* 0x0000888010037816 */ /* 0x001fca00000000ff */
[----:B------:R-:W-:-:S07]  /*10e20*/  IMAD R2, R3, R18, RZ ;  /* 0x0000001203027224 */ /* 0x000fce00078e02ff */
.L_x_431:
[----:B------:R-:W-:Y:S05]  /*10e30*/  BSYNC B1 ;  /* 0x0000000000017941 */ /* 0x000fea0003800000 */
.L_x_430:
        /* <DEDUP_REMOVED lines=11> */
.L_x_433:
[----:B------:R-:W-:Y:S05]  /*10ef0*/  BSYNC B1 ;  /* 0x0000000000017941 */ /* 0x000fea0003800000 */
.L_x_432:
[----:B0-----:R-:W-:Y:S01]  /*10f00*/  @!P4 IMAD R3, R94, R17, R2 ;  /* 0x000000115e03c224 */ /* 0x001fe200078e0202 */
[----:B------:R-:W-:Y:S04]  /*10f10*/  BSSY B1, `(.L_x_434) ;  /* 0x0000006000017945 */ /* 0x000fe80003800000 */
[----:B------:R0:W-:Y:S01]  /*10f20*/  @!P4 STG.E.U8 desc[UR36][R8.64+0x88], R3 ;  /* 0x000088030800c986 */ /* 0x0001e2000c101124 */
[----:B------:R-:W-:Y:S05]  /*10f30*/  @P3 BRA `(.L_x_435) ;  /* 0x00000000000c3947 */ /* 0x000fea0003800000 */
[----:B------:R-:W0:Y:S02]  /*10f40*/  LDG.E.U8 R16, desc[UR36][R22.64+0x89] ;  /* 0x0000892416107981 */ /* 0x000e24000c1e1100 */
[----:B0-----:R-:W-:-:S05]  /*10f50*/  PRMT R3, R16, 0x8880, RZ ;  /* 0x0000888010037816 */ /* 0x001fca00000000ff */
[----:B------:R-:W-:-:S07]  /*10f60*/  IMAD R2, R3, R18, RZ ;  /* 0x0000001203027224 */ /* 0x000fce00078e02ff */
.L_x_435:
[----:B------:R-:W-:Y:S05]  /*10f70*/  BSYNC B1 ;  /* 0x0000000000017941 */ /* 0x000fea0003800000 */
.L_x_434:
[----:B------:R-:W-:Y:S01]  /*10f80*/  @!P3 IMAD R95, R95, R17, R2 ;  /* 0x000000115f5fb224 */ /* 0x000fe200078e0202 */
[----:B------:R-:W-:Y:S04]  /*10f90*/  BSSY B1, `(.L_x_436) ;  /* 0x0000006000017945 */ /* 0x000fe80003800000 */
[----:B------:R0:W-:Y:S01]  /*10fa0*/  @!P3 STG.E.U8 desc[UR36][R8.64+0x89], R95 ;  /* 0x0000895f0800b986 */ /* 0x0001e2000c101124 */
[----:B------:R-:W-:Y:S05]  /*10fb0*/  @P5 BRA `(.L_x_437) ;  /* 0x00000000000c5947 */ /* 0x000fea0003800000 */
[----:B------:R-:W0:Y:S02]  /*10fc0*/  LDG.E.U8 R16, desc[UR36][R4.64+0x90] ;  /* 0x0000902404107981 */ /* 0x000e24000c1e1100 */
[----:B0-----:R-:W-:-:S05]  /*10fd0*/  PRMT R3, R16, 0x8880, RZ ;  /* 0x0000888010037816 */ /* 0x001fca00000000ff */
[----:B------:R-:W-:-:S07]  /*10fe0*/  IMAD R2, R3, R18, RZ ;  /* 0x0000001203027224 */ /* 0x000fce00078e02ff */
.L_x_437:
[----:B------:R-:W-:Y:S05]  /*10ff0*/  BSYNC B1 ;  /* 0x0000000000017941 */ /* 0x000fea0003800000 */
.L_x_436:
[----:B0-----:R-:W-:Y:S01]  /*11000*/  @!P5 IMAD R3, R96, R17, R2 ;  /* 0x000000116003d224 */ /* 0x001fe200078e0202 */
[----:B------:R-:W-:Y:S04]  /*11010*/  BSSY B1, `(.L_x_438) ;  /* 0x0000006000017945 */ /* 0x000fe80003800000 */
[----:B------:R0:W-:Y:S01]  /*11020*/  @!P5 STG.E.U8 desc[UR36][R6.64+0x90], R3 ;  /* 0x000090030600d986 */ /* 0x0001e2000c101124 */
[----:B------:R-:W-:Y:S05]  /*11030*/  @P0 BRA `(.L_x_439) ;  /* 0x00000000000c0947 */ /* 0x000fea0003800000 */
[----:B------:R-:W0:Y:S02]  /*11040*/  LDG.E.U8 R16, desc[UR36][R4.64+0x91] ;  /* 0x0000912404107981 */ /* 0x000e24000c1e1100 */
[----:B0-----:R-:W-:-:S05]  /*11050*/  PRMT R3, R16, 0x8880, RZ ;  /* 0x0000888010037816 */ /* 0x001fca00000000ff */
[----:B------:R-:W-:-:S07]  /*11060*/  IMAD R2, R3, R18, RZ ;  /* 0x0000001203027224 */ /* 0x000fce00078e02ff */
.L_x_439:
[----:B------:R-:W-:Y:S05]  /*11070*/  BSYNC B1 ;  /* 0x0000000000017941 */ /* 0x000fea0003800000 */
.L_x_438:
        /* <DEDUP_REMOVED lines=11> */
.L_x_441:
[----:B------:R-:W-:Y:S05]  /*11130*/  BSYNC B1 ;  /* 0x0000000000017941 */ /* 0x000fea0003800000 */
.L_x_440:
[----:B0-----:R-:W-:Y:S01]  /*11140*/  @!P4 IMAD R3, R98, R17, R2 ;  /* 0x000000116203c224 */ /* 0x001fe200078e0202 */
[----:B------:R-:W-:Y:S04]  /*11150*/  BSSY B1, `(.L_x_442) ;  /* 0x0000006000017945 */ /* 0x000fe80003800000 */
[----:B------:R0:W-:Y:S01]  /*11160*/  @!P4 STG.E.U8 desc[UR36][R8.64+0x90], R3 ;  /* 0x000090030800c986 */ /* 0x0001e2000c101124 */
[----:B------:R-:W-:Y:S05]  /*11170*/  @P3 BRA `(.L_x_443) ;  /* 0x00000000000c3947 */ /* 0x000fea0003800000 */
[----:B------:R-:W0:Y:S02]  /*11180*/  LDG.E.U8 R16, desc[UR36][R22.64+0x91] ;  /* 0x0000912416107981 */ /* 0x000e24000c1e1100 */
[----:B0-----:R-:W-:-:S05]  /*11190*/  PRMT R3, R16, 0x8880, RZ ;  /* 0x0000888010037816 */ /* 0x001fca00000000ff */
[----:B------:R-:W-:-:S07]  /*111a0*/  IMAD R2, R3, R18, RZ ;  /* 0x0000001203027224 */ /* 0x000fce00078e02ff */
.L_x_443:
[----:B------:R-:W-:Y:S05]  /*111b0*/  BSYNC B1 ;  /* 0x0000000000017941 */ /* 0x000fea0003800000 */
.L_x_442:
[----:B------:R-:W-:Y:S01]  /*111c0*/  @!P3 IMAD R99, R99, R17, R2 ;  /* 0x000000116363b224 */ /* 0x000fe200078e0202 */
[----:B------:R-:W-:Y:S04]  /*111d0*/  BSSY B1, `(.L_x_444) ;  /* 0x0000006000017945 */ /* 0x000fe80003800000 */
[----:B------:R0:W-:Y:S01]  /*111e0*/  @!P3 STG.E.U8 desc[UR36][R8.64+0x91], R99 ;  /* 0x000091630800b986 */ /* 0x0001e2000c101124 */
[----:B------:R-:W-:Y:S05]  /*111f0*/  @P5 BRA `(.L_x_445) ;  /* 0x00000000000c5947 */ /* 0x000fea0003800000 */
[----:B------:R-:W0:Y:S02]  /*11200*/  LDG.E.U8 R16, desc[UR36][R4.64+0x98] ;  /* 0x0000982404107981 */ /* 0x000e24000c1e1100 */
[----:B0-----:R-:W-:-:S05]  /*11210*/  PRMT R3, R16, 0x8880, RZ ;  /* 0x0000888010037816 */ /* 0x001fca00000000ff */
[----:B------:R-:W-:-:S07]  /*11220*/  IMAD R2, R3, R18, RZ ;  /* 0x0000001203027224 */ /* 0x000fce00078e02ff */
.L_x_445:
[----:B------:R-:W-:Y:S05]  /*11230*/  BSYNC B1 ;  /* 0x0000000000017941 */ /* 0x000fea0003800000 */
.L_x_444:
[----:B0-----:R-:W-:Y:S01]  /*11240*/  @!P5 IMAD R3, R100, R17, R2 ;  /* 0x000000116403d224 */ /* 0x001fe200078e0202 */
[----:B------:R-:W-:Y:S04]  /*11250*/  BSSY B1, `(.L_x_446) ;  /* 0x0000006000017945 */ /* 0x000fe80003800000 */
[----:B------:R0:W-:Y:S01]  /*11260*/  @!P5 STG.E.U8 desc[UR36][R6.64+0x98], R3 ;  /* 0x000098030600d986 */ /* 0x0001e2000c101124 */
[----:B------:R-:W-:Y:S05]  /*11270*/  @P0 BRA `(.L_x_447) ;  /* 0x00000000000c0947 */ /* 0x000fea0003800000 */
[----:B------:R-:W0:Y:S02]  /*11280*/  LDG.E.U8 R16, desc[UR36][R4.64+0x99] ;  /* 0x0000992404107981 */ /* 0x000e24000c1e1100 */
[----:B0-----:R-:W-:-:S05]  /*11290*/  PRMT R3, R16, 0x8880, RZ ;  /* 0x0000888010037816 */ /* 0x001fca00000000ff */
[----:B------:R-:W-:-:S07]  /*112a0*/  IMAD R2, R3, R18, RZ ;  /* 0x0000001203027224 */ /* 0x000fce00078e02ff */
.L_x_447:
[----:B------:R-:W-:Y:S05]  /*112b0*/  BSYNC B1 ;  /* 0x0000000000017941 */ /* 0x000fea0003800000 */
.L_x_446:
        /* <DEDUP_REMOVED lines=11> */
.L_x_449:
[----:B------:R-:W-:Y:S05]  /*11370*/  BSYNC B1 ;  /* 0x0000000000017941 */ /* 0x000fea0003800000 */
.L_x_448:
[----:B0-----:R-:W-:Y:S01]  /*11380*/  @!P4 IMAD R3, R102, R17, R2 ;  /* 0x000000116603c224 */ /* 0x001fe200078e0202 */
[----:B------:R-:W-:Y:S04]  /*11390*/  BSSY B1, `(.L_x_450) ;  /* 0x0000006000017945 */ /* 0x000fe80003800000 */
[----:B------:R0:W-:Y:S01]  /*113a0*/  @!P4 STG.E.U8 desc[UR36][R8.64+0x98], R3 ;  /* 0x000098030800c986 */ /* 0x0001e2000c101124 */
[----:B------:R-:W-:Y:S05]  /*113b0*/  @P3 BRA `(.L_x_451) ;  /* 0x00000000000c3947 */ /* 0x000fea0003800000 */
[----:B------:R-:W0:Y:S02]  /*113c0*/  LDG.E.U8 R16, desc[UR36][R22.64+0x99] ;  /* 0x0000992416107981 */ /* 0x000e24000c1e1100 */
[----:B0-----:R-:W-:-:S05]  /*113d0*/  PRMT R3, R16, 0x8880, RZ ;  /* 0x0000888010037816 */ /* 0x001fca00000000ff */
[----:B------:R-:W-:-:S07]  /*113e0*/  IMAD R2, R3, R18, RZ ;  /* 0x0000001203027224 */ /* 0x000fce00078e02ff */
.L_x_451:
[----:B------:R-:W-:Y:S05]  /*113f0*/  BSYNC B1 ;  /* 0x0000000000017941 */ /* 0x000fea0003800000 */
.L_x_450:
[----:B------:R-:W-:Y:S01]  /*11400*/  @!P3 IMAD R103, R103, R17, R2 ;  /* 0x000000116767b224 */ /* 0x000fe200078e0202 */
[----:B------:R-:W-:Y:S04]  /*11410*/  BSSY B1, `(.L_x_452) ;  /* 0x0000006000017945 */ /* 0x000fe80003800000 */
[----:B------:R0:W-:Y:S01]  /*11420*/  @!P3 STG.E.U8 desc[UR36][R8.64+0x99], R103 ;  /* 0x000099670800b986 */ /* 0x0001e2000c101124 */
[----:B------:R-:W-:Y:S05]  /*11430*/  @P5 BRA `(.L_x_453) ;  /* 0x00000000000c5947 */ /* 0x000fea0003800000 */
[----:B------:R-:W0:Y:S02]  /*11440*/  LDG.E.U8 R16, desc[UR36][R4.64+0xa0] ;  /* 0x0000a02404107981 */ /* 0x000e24000c1e1100 */
[----:B0-----:R-:W-:-:S05]  /*11450*/  PRMT R3, R16, 0x8880, RZ ;  /* 0x0000888010037816 */ /* 0x001fca00000000ff */
[----:B------:R-:W-:-:S07]  /*11460*/  IMAD R2, R3, R18, RZ ;  /* 0x0000001203027224 */ /* 0x000fce00078e02ff */
.L_x_453:
[----:B------:R-:W-:Y:S05]  /*11470*/  BSYNC B1 ;  /* 0x0000000000017941 */ /* 0x000fea0003800000 */
.L_x_452:
[----:B0-----:R-:W-:Y:S01]  /*11480*/  @!P5 IMAD R3, R104, R17, R2 ;  /* 0x000000116803d224 */ /* 0x001fe200078e0202 */
[----:B------:R-:W-:Y:S04]  /*11490*/  BSSY B1, `(.L_x_454) ;  /* 0x0000006000017945 */ /* 0x000fe80003800000 */
[----:B------:R0:W-:Y:S01]  /*114a0*/  @!P5 STG.E.U8 desc[UR36][R6.64+0xa0], R3 ;  /* 0x0000a0030600d986 */ /* 0x0001e2000c101124 */
[----:B------:R-:W-:Y:S05]  /*114b0*/  @P0 BRA `(.L_x_455) ;  /* 0x00000000000c0947 */ /* 0x000fea0003800000 */
[----:B------:R-:W0:Y:S02]  /*114c0*/  LDG.E.U8 R16, desc[UR36][R4.64+0xa1] ;  /* 0x0000a12404107981 */ /* 0x000e24000c1e1100 */
[----:B0-----:R-:W-:-:S05]  /*114d0*/  PRMT R3, R16, 0x8880, RZ ;  /* 0x0000888010037816 */ /* 0x001fca00000000ff */
[----:B------:R-:W-:-:S07]  /*114e0*/  IMAD R2, R3, R18, RZ ;  /* 0x0000001203027224 */ /* 0x000fce00078e02ff */
.L_x_455:
[----:B------:R-:W-:Y:S05]  /*114f0*/  BSYNC B1 ;  /* 0x0000000000017941 */ /* 0x000fea0003800000 */
.L_x_454:
        /* <DEDUP_REMOVED lines=11> */
.L_x_457:
[----:B------:R-:W-:Y:S05]  /*115b0*/  BSYNC B1 ;  /* 0x0000000000017941 */ /* 0x000fea0003800000 */
.L_x_456:
[----:B0-----:R-:W-:Y:S01]  /*115c0*/  @!P4 IMAD R3, R106, R17, R2 ;  /* 0x000000116a03c224 */ /* 0x001fe200078e0202 */
[----:B------:R-:W-:Y:S04]  /*115d0*/  BSSY B1, `(.L_x_458) ;  /* 0x0000006000017945 */ /* 0x000fe80003800000 */
[----:B------:R0:W-:Y:S01]  /*115e0*/  @!P4 STG.E.U8 desc[UR36][R8.64+0xa0], R3 ;  /* 0x0000a0030800c986 */ /* 0x0001e2000c101124 */
[----:B------:R-:W-:Y:S05]  /*115f0*/  @P3 BRA `(.L_x_459) ;  /* 0x00000000000c3947 */ /* 0x000fea0003800000 */
[----:B------:R-:W0:Y:S02]  /*11600*/  LDG.E.U8 R16, desc[UR36][R22.64+0xa1] ;  /* 0x0000a12416107981 */ /* 0x000e24000c1e1100 */
[----:B0-----:R-:W-:-:S05]  /*11610*/  PRMT R3, R16, 0x8880, RZ ;  /* 0x0000888010037816 */ /* 0x001fca00000000ff */
[----:B------:R-:W-:-:S07]  /*11620*/  IMAD R2, R3, R18, RZ ;  /* 0x0000001203027224 */ /* 0x000fce00078e02ff */
.L_x_459:
[----:B------:R-:W-:Y:S05]  /*11630*/  BSYNC B1 ;  /* 0x0000000000017941 */ /* 0x000fea0003800000 */
.L_x_458:
[----:B------:R-:W-:Y:S01]  /*11640*/  @!P3 IMAD R107, R107, R17, R2 ;  /* 0x000000116b6bb224 */ /* 0x000fe200078e0202 */
[----:B------:R-:W-:Y:S04]  /*11650*/  BSSY B1, `(.L_x_460) ;  /* 0x0000006000017945 */ /* 0x000fe80003800000 */
[----:B------:R0:W-:Y:S01]  /*11660*/  @!P3 STG.E.U8 desc[UR36][R8.64+0xa1], R107 ;  /* 0x0000a16b0800b986 */ /* 0x0001e2000c101124 */
[----:B------:R-:W-:Y:S05]  /*11670*/  @P5 BRA `(.L_x_461) ;  /* 0x00000000000c5947 */ /* 0x000fea0003800000 */
[----:B------:R-:W0:Y:S02]  /*11680*/  LDG.E.U8 R16, desc[UR36][R4.64+0xa8] ;  /* 0x0000a82404107981 */ /* 0x000e24000c1e1100 */
[----:B0-----:R-:W-:-:S05]  /*11690*/  PRMT R3, R16, 0x8880, RZ ;  /* 0x0000888010037816 */ /* 0x001fca00000000ff */
[----:B------:R-:W-:-:S07]  /*116a0*/  IMAD R2, R3, R18, RZ ;  /* 0x0000001203027224 */ /* 0x000fce00078e02ff */
.L_x_461:
[----:B------:R-:W-:Y:S05]  /*116b0*/  BSYNC B1 ;  /* 0x0000000000017941 */ /* 0x000fea0003800000 */
.L_x_460:
[----:B0-----:R-:W-:Y:S01]  /*116c0*/  @!P5 IMAD R3, R108, R17, R2 ;  /* 0x000000116c03d224 */ /* 0x001fe200078e0202 */
[----:B------:R-:W-:Y:S04]  /*116d0*/  BSSY B1, `(.L_x_462) ;  /* 0x0000006000017945 */ /* 0x000fe80003800000 */
[----:B------:R0:W-:Y:S01]  /*116e0*/  @!P5 STG.E.U8 desc[UR36][R6.64+0xa8], R3 ;  /* 0x0000a8030600d986 */ /* 0x0001e2000c101124 */
[----:B------:R-:W-:Y:S05]  /*116f0*/  @P0 BRA `(.L_x_463) ;  /* 0x00000000000c0947 */ /* 0x000fea0003800000 */
[----:B------:R-:W0:Y:S02]  /*11700*/  LDG.E.U8 R16, desc[UR36][R4.64+0xa9] ;  /* 0x0000a92404107981 */ /* 0x000e24000c1e1100 */
[----:B0-----:R-:W-:-:S05]  /*11710*/  PRMT R3, R16, 0x8880, RZ ;  /* 0x0000888010037816 */ /* 0x001fca00000000ff */
[----:B------:R-:W-:-:S07]  /*11720*/  IMAD R2, R3, R18, RZ ;  /* 0x0000001203027224 */ /* 0x000fce00078e02ff */
.L_x_463:
[----:B------:R-:W-:Y:S05]  /*11730*/  BSYNC B1 ;  /* 0x0000000000017941 */ /* 0x000fea0003800000 */
.L_x_462:
        /* <DEDUP_REMOVED lines=11> */
.L_x_465:
[----:B------:R-:W-:Y:S05]  /*117f0*/  BSYNC B1 ;  /* 0x0000000000017941 */ /* 0x000fea0003800000 */
.L_x_464:
[----:B0-----:R-:W-:Y:S01]  /*11800*/  @!P4 IMAD R3, R110, R17, R2 ;  /* 0x000000116e03c224 */ /* 0x001fe200078e0202 */
[----:B------:R-:W-:Y:S04]  /*11810*/  BSSY B1, `(.L_x_466) ;  /* 0x0000006000017945 */ /* 0x000fe80003800000 */
[----:B------:R0:W-:Y:S01]  /*11820*/  @!P4 STG.E.U8 desc[UR36][R8.64+0xa8], R3 ;  /* 0x0000a8030800c986 */ /* 0x0001e2000c101124 */
[----:B------:R-:W-:Y:S05]  /*11830*/  @P3 BRA `(.L_x_467) ;  /* 0x00000000000c3947 */ /* 0x000fea0003800000 */
[----:B------:R-:W0:Y:S02]  /*11840*/  LDG.E.U8 R16, desc[UR36][R22.64+0xa9] ;  /* 0x0000a92416107981 */ /* 0x000e24000c1e1100 */
[----:B0-----:R-:W-:-:S05]  /*11850*/  PRMT R3, R16, 0x8880, RZ ;  /* 0x0000888010037816 */ /* 0x001fca00000000ff */
[----:B------:R-:W-:-:S07]  /*11860*/  IMAD R2, R3, R18, RZ ;  /* 0x0000001203027224 */ /* 0x000fce00078e02ff */
.L_x_467:
[----:B------:R-:W-:Y:S05]  /*11870*/  BSYNC B1 ;  /* 0x0000000000017941 */ /* 0x000fea0003800000 */
.L_x_466:
[----:B------:R-:W-:Y:S01]  /*11880*/  @!P3 IMAD R111, R111, R17, R2 ;  /* 0x000000116f6fb224 */ /* 0x000fe200078e0202 */
[----:B------:R-:W-:Y:S04]  /*11890*/  BSSY B1, `(.L_x_468) ;  /* 0x0000006000017945 */ /* 0x000fe80003800000 */
[----:B------:R0:W-:Y:S01]  /*118a0*/  @!P3 STG.E.U8 desc[UR36][R8.64+0xa9], R111 ;  /* 0x0000a96f0800b986 */ /* 0x0001e2000c101124 */
[----:B------:R-:W-:Y:S05]  /*118b0*/  @P5 BRA `(.L_x_469) ;  /* 0x00000000000c5947 */ /* 0x000fea0003800000 */
[----:B------:R-:W0:Y:S02]  /*118c0*/  LDG.E.U8 R16, desc[UR36][R4.64+0xb0] ;  /* 0x0000b02404107981 */ /* 0x000e24000c1e1100 */
[----:B0-----:R-:W-:-:S05]  /*118d0*/  PRMT R3, R16, 0x8880, RZ ;  /* 0x0000888010037816 */ /* 0x001fca00000000ff */
[----:B------:R-:W-:-:S07]  /*118e0*/  IMAD R2, R3, R18, RZ ;  /* 0x0000001203027224 */ /* 0x000fce00078e02ff */
.L_x_469:
[----:B------:R-:W-:Y:S05]  /*118f0*/  BSYNC B1 ;  /* 0x0000000000017941 */ /* 0x000fea0003800000 */
.L_x_468:
[----:B0-----:R-:W-:Y:S01]  /*11900*/  @!P5 IMAD R3, R112, R17, R2 ;  /* 0x000000117003d224 */ /* 0x001fe200078e0202 */
[----:B------:R-:W-:Y:S04]  /*11910*/  BSSY B1, `(.L_x_470) ;  /* 0x0000006000017945 */ /* 0x000fe80003800000 */
[----:B------:R0:W-:Y:S01]  /*11920*/  @!P5 STG.E.U8 desc[UR36][R6.64+0xb0], R3 ;  /* 0x0000b0030600d986 */ /* 0x0001e2000c101124 */
[----:B------:R-:W-:Y:S05]  /*11930*/  @P0 BRA `(.L_x_471) ;  /* 0x00000000000c0947 */ /* 0x000fea0003800000 */
[----:B------:R-:W0:Y:S02]  /*11940*/  LDG.E.U8 R16, desc[UR36][R4.64+0xb1] ;  /* 0x0000b12404107981 */ /* 0x000e24000c1e1100 */
[----:B0-----:R-:W-:-:S05]  /*11950*/  PRMT R3, R16, 0x8880, RZ ;  /* 0x0000888010037816 */ /* 0x001fca00000000ff */
[----:B------:R-:W-:-:S07]  /*11960*/  IMAD R2, R3, R18, RZ ;  /* 0x0000001203027224 */ /* 0x000fce00078e02ff */
.L_x_471:
[----:B------:R-:W-:Y:S05]  /*11970*/  BSYNC B1 ;  /* 0x0000000000017941 */ /* 0x000fea0003800000 */
.L_x_470:
        /* <DEDUP_REMOVED lines=11> */
.L_x_473:
[----:B------:R-:W-:Y:S05]  /*11a30*/  BSYNC B1 ;  /* 0x0000000000017941 */ /* 0x000fea0003800000 */
.L_x_472:
[----:B0-----:R-:W-:Y:S01]  /*11a40*/  @!P4 IMAD R3, R114, R17, R2 ;  /* 0x000000117203c224 */ /* 0x001fe200078e0202 */
[----:B------:R-:W-:Y:S04]  /*11a50*/  BSSY B1, `(.L_x_474) ;  /* 0x0000006000017945 */ /* 0x000fe80003800000 */
[----:B------:R0:W-:Y:S01]  /*11a60*/  @!P4 STG.E.U8 desc[UR36][R8.64+0xb0], R3 ;  /* 0x0000b0030800c986 */ /* 0x0001e2000c101124 */
[----:B------:R-:W-:Y:S05]  /*11a70*/  @P3 BRA `(.L_x_475) ;  /* 0x00000000000c3947 */ /* 0x000fea0003800000 */
[----:B------:R-:W0:Y:S02]  /*11a80*/  LDG.E.U8 R16, desc[UR36][R22.64+0xb1] ;  /* 0x0000b12416107981 */ /* 0x000e24000c1e1100 */
[----:B0-----:R-:W-:-:S05]  /*11a90*/  PRMT R3, R16, 0x8880, RZ ;  /* 0x0000888010037816 */ /* 0x001fca00000000ff */
[----:B------:R-:W-:-:S07]  /*11aa0*/  IMAD R2, R3, R18, RZ ;  /* 0x0000001203027224 */ /* 0x000fce00078e02ff */
.L_x_475:
[----:B------:R-:W-:Y:S05]  /*11ab0*/  BSYNC B1 ;  /* 0x0000000000017941 */ /* 0x000fea0003800000 */
.L_x_474:
[----:B------:R-:W-:Y:S01]  /*11ac0*/  @!P3 IMAD R115, R115, R17, R2 ;  /* 0x000000117373b224 */ /* 0x000fe200078e0202 */
[----:B------:R-:W-:Y:S04]  /*11ad0*/  BSSY B1, `(.L_x_476) ;  /* 0x0000006000017945 */ /* 0x000fe80003800000 */
[----:B------:R0:W-:Y:S01]  /*11ae0*/  @!P3 STG.E.U8 desc[UR36][R8.64+0xb1], R115 ;  /* 0x0000b1730800b986 */ /* 0x0001e2000c101124 */
[----:B------:R-:W-:Y:S05]  /*11af0*/  @P5 BRA `(.L_x_477) ;  /* 0x00000000000c5947 */ /* 0x000fea0003800000 */
[----:B------:R-:W0:Y:S02]  /*11b00*/  LDG.E.U8 R16, desc[UR36][R4.64+0xb8] ;  /* 0x0000b82404107981 */ /* 0x000e24000c1e1100 */
[----:B0-----:R-:W-:-:S05]  /*11b10*/  PRMT R3, R16, 0x8880, RZ ;  /* 0x0000888010037816 */ /* 0x001fca00000000ff */
[----:B------:R-:W-:-:S07]  /*11b20*/  IMAD R2, R3, R18, RZ ;  /* 0x0000001203027224 */ /* 0x000fce00078e02ff */
.L_x_477:
[----:B------:R-:W-:Y:S05]  /*11b30*/  BSYNC B1 ;  /* 0x0000000000017941 */ /* 0x000fea0003800000 */
.L_x_476:
[----:B0-----:R-:W-:Y:S01]  /*11b40*/  @!P5 IMAD R3, R116, R17, R2 ;  /* 0x000000117403d224 */ /* 0x001fe200078e0202 */
[----:B------:R-:W-:Y:S04]  /*11b50*/  BSSY B1, `(.L_x_478) ;  /* 0x0000006000017945 */ /* 0x000fe80003800000 */
[----:B------:R0:W-:Y:S01]  /*11b60*/  @!P5 STG.E.U8 desc[UR36][R6.64+0xb8], R3 ;  /* 0x0000b8030600d986 */ /* 0x0001e2000c101124 */
[----:B------:R-:W-:Y:S05]  /*11b70*/  @P0 BRA `(.L_x_479) ;  /* 0x00000000000c0947 */ /* 0x000fea0003800000 */
[----:B------:R-:W0:Y:S02]  /*11b80*/  LDG.E.U8 R16, desc[UR36][R4.64+0xb9] ;  /* 0x0000b92404107981 */ /* 0x000e24000c1e1100 */
[----:B0-----:R-:W-:-:S05]  /*11b90*/  PRMT R3, R16, 0x8880, RZ ;  /* 0x0000888010037816 */ /* 0x001fca00000000ff */
[----:B------:R-:W-:-:S07]  /*11ba0*/  IMAD R2, R3, R18, RZ ;  /* 0x0000001203027224 */ /* 0x000fce00078e02ff */
.L_x_479:
[----:B------:R-:W-:Y:S05]  /*11bb0*/  BSYNC B1 ;  /* 0x0000000000017941 */ /* 0x000fea0003800000 */
.L_x_478:
        /* <DEDUP_REMOVED lines=11> */
.L_x_481:
[----:B------:R-:W-:Y:S05]  /*11c70*/  BSYNC B1 ;  /* 0x0000000000017941 */ /* 0x000fea0003800000 */
.L_x_480:
[----:B0-----:R-:W-:Y:S01]  /*11c80*/  @!P4 IMAD R3, R118, R17, R2 ;  /* 0x000000117603c224 */ /* 0x001fe200078e0202 */
[----:B------:R-:W-:Y:S04]  /*11c90*/  BSSY B1, `(.L_x_482) ;  /* 0x0000006000017945 */ /* 0x000fe80003800000 */
[----:B------:R0:W-:Y:S01]  /*11ca0*/  @!P4 STG.E.U8 desc[UR36][R8.64+0xb8], R3 ;  /* 0x0000b8030800c986 */ /* 0x0001e2000c101124 */
[----:B------:R-:W-:Y:S05]  /*11cb0*/  @P3 BRA `(.L_x_483) ;  /* 0x00000000000c3947 */ /* 0x000fea0003800000 */
[----:B------:R-:W0:Y:S02]  /*11cc0*/  LDG.E.U8 R16, desc[UR36][R22.64+0xb9] ;  /* 0x0000b92416107981 */ /* 0x000e24000c1e1100 */
[----:B0-----:R-:W-:-:S05]  /*11cd0*/  PRMT R3, R16, 0x8880, RZ ;  /* 0x0000888010037816 */ /* 0x001fca00000000ff */
[----:B------:R-:W-:-:S07]  /*11ce0*/  IMAD R2, R3, R18, RZ ;  /* 0x0000001203027224 */ /* 0x000fce00078e02ff */
.L_x_483:
[----:B------:R-:W-:Y:S05]  /*11cf0*/  BSYNC B1 ;  /* 0x0000000000017941 */ /* 0x000fea0003800000 */
.L_x_482:
[----:B------:R-:W-:Y:S01]  /*11d00*/  @!P3 IMAD R119, R119, R17, R2 ;  /* 0x000000117777b224 */ /* 0x000fe200078e0202 */
[----:B------:R-:W-:Y:S04]  /*11d10*/  BSSY B1, `(.L_x_484) ;  /* 0x0000006000017945 */ /* 0x000fe80003800000 */
[----:B------:R0:W-:Y:S01]  /*11d20*/  @!P3 STG.E.U8 desc[UR36][R8.64+0xb9], R119 ;  /* 0x0000b9770800b986 */ /* 0x0001e2000c101124 */
[----:B------:R-:W-:Y:S05]  /*11d30*/  @P5 BRA `(.L_x_485) ;  /* 0x00000000000c5947 */ /* 0x000fea0003800000 */
[----:B------:R-:W0:Y:S02]  /*11d40*/  LDG.E.U8 R16, desc[UR36][R4.64+0xc0] ;  /* 0x0000c02404107981 */ /* 0x000e24000c1e1100 */
[----:B0-----:R-:W-:-:S05]  /*11d50*/  PRMT R3, R16, 0x8880, RZ ;  /* 0x0000888010037816 */ /* 0x001fca00000000ff */
[----:B------:R-:W-:-:S07]  /*11d60*/  IMAD R2, R3, R18, RZ ;  /* 0x0000001203027224 */ /* 0x000fce00078e02ff */
.L_x_485:
[----:B------:R-:W-:Y:S05]  /*11d70*/  BSYNC B1 ;  /* 0x0000000000017941 */ /* 0x000fea0003800000 */
.L_x_484:
[----:B0-----:R-:W-:Y:S01]  /*11d80*/  @!P5 IMAD R3, R120, R17, R2 ;  /* 0x000000117803d224 */ /* 0x001fe200078e0202 */
[----:B------:R-:W-:Y:S04]  /*11d90*/  BSSY B1, `(.L_x_486) ;  /* 0x0000006000017945 */ /* 0x000fe80003800000 */
[----:B------:R0:W-:Y:S01]  /*11da0*/  @!P5 STG.E.U8 desc[UR36][R6.64+0xc0], R3 ;  /* 0x0000c0030600d986 */ /* 0x0001e2000c101124 */
[----:B------:R-:W-:Y:S05]  /*11db0*/  @P0 BRA `(.L_x_487) ;  /* 0x00000000000c0947 */ /* 0x000fea0003800000 */
[----:B------:R-:W0:Y:S02]  /*11dc0*/  LDG.E.U8 R16, desc[UR36][R4.64+0xc1] ;  /* 0x0000c12404107981 */ /* 0x000e24000c1e1100 */
[----:B0-----:R-:W-:-:S05]  /*11dd0*/  PRMT R3, R16, 0x8880, RZ ;  /* 0x0000888010037816 */ /* 0x001fca00000000ff */
[----:B------:R-:W-:-:S07]  /*11de0*/  IMAD R2, R3, R18, RZ ;  /* 0x0000001203027224 */ /* 0x000fce00078e02ff */
.L_x_487:
[----:B------:R-:W-:Y:S05]  /*11df0*/  BSYNC B1 ;  /* 0x0000000000017941 */ /* 0x000fea0003800000 */
.L_x_486:
        /* <DEDUP_REMOVED lines=11> */
.L_x_489:
[----:B------:R-:W-:Y:S05]  /*11eb0*/  BSYNC B1 ;  /* 0x0000000000017941 */ /* 0x000fea0003800000 */
.L_x_488:
[----:B0-----:R-:W-:Y:S01]  /*11ec0*/  @!P4 IMAD R3, R122, R17, R2 ;  /* 0x000000117a03c224 */ /* 0x001fe200078e0202 */
[----:B------:R-:W-:Y:S04]  /*11ed0*/  BSSY B1, `(.L_x_490) ;  /* 0x0000006000017945 */ /* 0x000fe80003800000 */
[----:B------:R0:W-:Y:S01]  /*11ee0*/  @!P4 STG.E.U8 desc[UR36][R8.64+0xc0], R3 ;  /* 0x0000c0030800c986 */ /* 0x0001e2000c101124 */
[----:B------:R-:W-:Y:S05]  /*11ef0*/  @P3 BRA `(.L_x_491) ;  /* 0x00000000000c3947 */ /* 0x000fea0003800000 */
[----:B------:R-:W0:Y:S02]  /*11f00*/  LDG.E.U8 R16, desc[UR36][R22.64+0xc1] ;  /* 0x0000c12416107981 */ /* 0x000e24000c1e1100 */
[----:B0-----:R-:W-:-:S05]  /*11f10*/  PRMT R3, R16, 0x8880, RZ ;  /* 0x0000888010037816 */ /* 0x001fca00000000ff */
[----:B------:R-:W-:-:S07]  /*11f20*/  IMAD R2, R3, R18, RZ ;  /* 0x0000001203027224 */ /* 0x000fce00078e02ff */
.L_x_491:
[----:B------:R-:W-:Y:S05]  /*11f30*/  BSYNC B1 ;  /* 0x0000000000017941 */ /* 0x000fea0003800000 */
.L_x_490:
[----:B------:R-:W-:Y:S01]  /*11f40*/  @!P3 IMAD R123, R123, R17, R2 ;  /* 0x000000117b7bb224 */ /* 0x000fe200078e0202 */
[----:B------:R-:W-:Y:S04]  /*11f50*/  BSSY B1, `(.L_x_492) ;  /* 0x0000006000017945 */ /* 0x000fe80003800000 */
[----:B------:R0:W-:Y:S01]  /*11f60*/  @!P3 STG.E.U8 desc[UR36][R8.64+0xc1], R123 ;  /* 0x0000c17b0800b986 */ /* 0x0001e2000c101124 */
[----:B------:R-:W-:Y:S05]  /*11f70*/  @P5 BRA `(.L_x_493) ;  /* 0x00000000000c5947 */ /* 0x000fea0003800000 */
[----:B------:R-:W0:Y:S02]  /*11f80*/  LDG.E.U8 R16, desc[UR36][R4.64+0xc8] ;  /* 0x0000c82404107981 */ /* 0x000e24000c1e1100 */
[----:B0-----:R-:W-:-:S05]  /*11f90*/  PRMT R3, R16, 0x8880, RZ ;  /* 0x0000888010037816 */ /* 0x001fca00000000ff */
[----:B------:R-:W-:-:S07]  /*11fa0*/  IMAD R2, R3, R18, RZ ;  /* 0x0000001203027224 */ /* 0x000fce00078e02ff */
.L_x_493:
[----:B------:R-:W-:Y:S05]  /*11fb0*/  BSYNC B1 ;  /* 0x0000000000017941 */ /* 0x000fea0003800000 */
.L_x_492:
[----:B0-----:R-:W-:Y:S01]  /*11fc0*/  @!P5 IMAD R3, R124, R17, R2 ;  /* 0x000000117c03d224 */ /* 0x001fe200078e0202 */
[----:B------:R-:W-:Y:S04]  /*11fd0*/  BSSY B1, `(.L_x_494) ;  /* 0x0000006000017945 */ /* 0x000fe80003800000 */
[----:B------:R0:W-:Y:S01]  /*11fe0*/  @!P5 STG.E.U8 desc[UR36][R6.64+0xc8], R3 ;  /* 0x0000c8030600d986 */ /* 0x0001e2000c101124 */
[----:B------:R-:W-:Y:S05]  /*11ff0*/  @P0 BRA `(.L_x_495) ;  /* 0x00000000000c0947 */ /* 0x000fea0003800000 */
[----:B------:R-:W0:Y:S02]  /*12000*/  LDG.E.U8 R16, desc[UR36][R4.64+0xc9] ;  /* 0x0000c92404107981 */ /* 0x000e24000c1e1100 */
[----:B0-----:R-:W-:-:S05]  /*12010*/  PRMT R3, R16, 0x8880, RZ ;  /* 0x0000888010037816 */ /* 0x001fca00000000ff */
[----:B------:R-:W-:-:S07]  /*12020*/  IMAD R2, R3, R18, RZ ;  /* 0x0000001203027224 */ /* 0x000fce00078e02ff */
.L_x_495:
[----:B------:R-:W-:Y:S05]  /*12030*/  BSYNC B1 ;  /* 0x0000000000017941 */ /* 0x000fea0003800000 */
.L_x_494:
        /* <DEDUP_REMOVED lines=11> */
.L_x_497:
[----:B------:R-:W-:Y:S05]  /*120f0*/  BSYNC B1 ;  /* 0x0000000000017941 */ /* 0x000fea0003800000 */
.L_x_496:
[----:B0-----:R-:W-:Y:S01]  /*12100*/  @!P4 IMAD R3, R126, R17, R2 ;  /* 0x000000117e03c224 */ /* 0x001fe200078e0202 */
[----:B------:R-:W-:Y:S04]  /*12110*/  BSSY B1, `(.L_x_498) ;  /* 0x0000006000017945 */ /* 0x000fe80003800000 */
[----:B------:R0:W-:Y:S01]  /*12120*/  @!P4 STG.E.U8 desc[UR36][R8.64+0xc8], R3 ;  /* 0x0000c8030800c986 */ /* 0x0001e2000c101124 */
[----:B------:R-:W-:Y:S05]  /*12130*/  @P3 BRA `(.L_x_499) ;  /* 0x00000000000c3947 */ /* 0x000fea0003800000 */
[----:B------:R-:W0:Y:S02]  /*12140*/  LDG.E.U8 R16, desc[UR36][R22.64+0xc9] ;  /* 0x0000c92416107981 */ /* 0x000e24000c1e1100 */
[----:B0-----:R-:W-:-:S05]  /*12150*/  PRMT R3, R16, 0x8880, RZ ;  /* 0x0000888010037816 */ /* 0x001fca00000000ff */
[----:B------:R-:W-:-:S07]  /*12160*/  IMAD R2, R3, R18, RZ ;  /* 0x0000001203027224 */ /* 0x000fce00078e02ff */
.L_x_499:
[----:B------:R-:W-:Y:S05]  /*12170*/  BSYNC B1 ;  /* 0x0000000000017941 */ /* 0x000fea0003800000 */
.L_x_498:
[----:B------:R-:W-:Y:S01]  /*12180*/  @!P3 IMAD R127, R127, R17, R2 ;  /* 0x000000117f7fb224 */ /* 0x000fe200078e0202 */
[----:B------:R-:W-:Y:S04]  /*12190*/  BSSY B1, `(.L_x_500) ;  /* 0x0000006000017945 */ /* 0x000fe80003800000 */
[----:B------:R0:W-:Y:S01]  /*121a0*/  @!P3 STG.E.U8 desc[UR36][R8.64+0xc9], R127 ;  /* 0x0000c97f0800b986 */ /* 0x0001e2000c101124 */
[----:B------:R-:W-:Y:S05]  /*121b0*/  @P5 BRA `(.L_x_501) ;  /* 0x00000000000c5947 */ /* 0x000fea0003800000 */
[----:B------:R-:W0:Y:S02]  /*121c0*/  LDG.E.U8 R16, desc[UR36][R4.64+0xd0] ;  /* 0x0000d02404107981 */ /* 0x000e24000c1e1100 */
[----:B0-----:R-:W-:-:S05]  /*121d0*/  PRMT R3, R16, 0x8880, RZ ;  /* 0x0000888010037816 */ /* 0x001fca00000000ff */
[----:B------:R-:W-:-:S07]  /*121e0*/  IMAD R2, R3, R18, RZ ;  /* 0x0000001203027224 */ /* 0x000fce00078e02ff */
.L_x_501:
[----:B------:R-:W-:Y:S05]  /*121f0*/  BSYNC B1 ;  /* 0x0000000000017941 */ /* 0x000fea0003800000 */
.L_x_500:
[----:B0-----:R-:W-:Y:S01]  /*12200*/  @!P5 IMAD R3, R128, R17, R2 ;  /* 0x000000118003d224 */ /* 0x001fe200078e0202 */
[----:B------:R-:W-:Y:S04]  /*12210*/  BSSY B1, `(.L_x_502) ;  /* 0x0000006000017945 */ /* 0x000fe80003800000 */
[----:B------:R0:W-:Y:S01]  /*12220*/  @!P5 STG.E.U8 desc[UR36][R6.64+0xd0], R3 ;  /* 0x0000d0030600d986 */ /* 0x0001e2000c101124 */
[----:B------:R-:W-:Y:S05]  /*12230*/  @P0 BRA `(.L_x_503) ;  /* 0x00000000000c0947 */ /* 0x000fea0003800000 */
[----:B------:R-:W0:Y:S02]  /*12240*/  LDG.E.U8 R16, desc[UR36][R4.64+0xd1] ;  /* 0x0000d12404107981 */ /* 0x000e24000c1e1100 */
[----:B0-----:R-:W-:-:S05]  /*12250*/  PRMT R3, R16, 0x8880, RZ ;  /* 0x0000888010037816 */ /* 0x001fca00000000ff */
[----:B------:R-:W-:-:S07]  /*12260*/  IMAD R2, R3, R18, RZ ;  /* 0x0000001203027224 */ /* 0x000fce00078e02ff */
.L_x_503:
[----:B------:R-:W-:Y:S05]  /*12270*/  BSYNC B1 ;  /* 0x0000000000017941 */ /* 0x000fea0003800000 */
.L_x_502:
        /* <DEDUP_REMOVED lines=11> */
.L_x_505:
[----:B------:R-:W-:Y:S05]  /*12330*/  BSYNC B1 ;  /* 0x0000000000017941 */ /* 0x000fea0003800000 */
.L_x_504:
[----:B0-----:R-:W-:Y:S01]  /*12340*/  @!P4 IMAD R3, R130, R17, R2 ;  /* 0x000000118203c224 */ /* 0x001fe200078e0202 */
[----:B------:R-:W-:Y:S04]  /*12350*/  BSSY B1, `(.L_x_506) ;  /* 0x0000006000017945 */ /* 0x000fe80003800000 */
[----:B------:R0:W-:Y:S01]  /*12360*/  @!P4 STG.E.U8 desc[UR36][R8.64+0xd0], R3 ;  /* 0x0000d0030800c986 */ /* 0x0001e2000c101124 */
[----:B------:R-:W-:Y:S05]  /*12370*/  @P3 BRA `(.L_x_507) ;  /* 0x00000000000c3947 */ /* 0x000fea0003800000 */
[----:B------:R-:W0:Y:S02]  /*12380*/  LDG.E.U8 R16, desc[UR36][R22.64+0xd1] ;  /* 0x0000d12416107981 */ /* 0x000e24000c1e1100 */
[----:B0-----:R-:W-:-:S05]  /*12390*/  PRMT R3, R16, 0x8880, RZ ;  /* 0x0000888010037816 */ /* 0x001fca00000000ff */
[----:B------:R-:W-:-:S07]  /*123a0*/  IMAD R2, R3, R18, RZ ;  /* 0x0000001203027224 */ /* 0x000fce00078e02ff */
.L_x_507:
[----:B------:R-:W-:Y:S05]  /*123b0*/  BSYNC B1 ;  /* 0x0000000000017941 */ /* 0x000fea0003800000 */
.L_x_506:
[----:B------:R-:W-:Y:S01]  /*123c0*/  @!P3 IMAD R131, R131, R17, R2 ;  /* 0x000000118383b224 */ /* 0x000fe200078e0202 */
[----:B------:R-:W-:Y:S04]  /*123d0*/  BSSY B1, `(.L_x_508) ;  /* 0x0000006000017945 */ /* 0x000fe80003800000 */
[----:B------:R0:W-:Y:S01]  /*123e0*/  @!P3 STG.E.U8 desc[UR36][R8.64+0xd1], R131 ;  /* 0x0000d1830800b986 */ /* 0x0001e2000c101124 */
[----:B------:R-:W-:Y:S05]  /*123f0*/  @P5 BRA `(.L_x_509) ;  /* 0x00000000000c5947 */ /* 0x000fea0003800000 */
[----:B------:R-:W0:Y:S02]  /*12400*/  LDG.E.U8 R16, desc[UR36][R4.64+0xd8] ;  /* 0x0000d82404107981 */ /* 0x000e24000c1e1100 */
[----:B0-----:R-:W-:-:S05]  /*12410*/  PRMT R3, R16, 0x8880, RZ ;  /* 0x0000888010037816 */ /* 0x001fca00000000ff */
[----:B------:R-:W-:-:S07]  /*12420*/  IMAD R2, R3, R18, RZ ;  /* 0x0000001203027224 */ /* 0x000fce00078e02ff */
.L_x_509:
[----:B------:R-:W-:Y:S05]  /*12430*/  BSYNC B1 ;  /* 0x0000000000017941 */ /* 0x000fea0003800000 */
.L_x_508:
[----:B0-----:R-:W-:Y:S01]  /*12440*/  @!P5 IMAD R3, R132, R17, R2 ;  /* 0x000000118403d224 */ /* 0x001fe200078e0202 */
[----:B------:R-:W-:Y:S04]  /*12450*/  BSSY B1, `(.L_x_510) ;  /* 0x0000006000017945 */ /* 0x000fe80003800000 */
[----:B------:R0:W-:Y:S01]  /*12460*/  @!P5 STG.E.U8 desc[UR36][R6.64+0xd8], R3 ;  /* 0x0000d8030600d986 */ /* 0x0001e2000c101124 */
[----:B------:R-:W-:Y:S05]  /*12470*/  @P0 BRA `(.L_x_511) ;  /* 0x00000000000c0947 */ /* 0x000fea0003800000 */
[----:B------:R-:W0:Y:S02]  /*12480*/  LDG.E.U8 R16, desc[UR36][R4.64+0xd9] ;  /* 0x0000d92404107981 */ /* 0x000e24000c1e1100 */
[----:B0-----:R-:W-:-:S05]  /*12490*/  PRMT R3, R16, 0x8880, RZ ;  /* 0x0000888010037816 */ /* 0x001fca00000000ff */
[----:B------:R-:W-:-:S07]  /*124a0*/  IMAD R2, R3, R18, RZ ;  /* 0x0000001203027224 */ /* 0x000fce00078e02ff */
.L_x_511:
[----:B------:R-:W-:Y:S05]  /*124b0*/  BSYNC B1 ;  /* 0x0000000000017941 */ /* 0x000fea0003800000 */
.L_x_510:
        /* <DEDUP_REMOVED lines=11> */
.L_x_513:
[----:B------:R-:W-:Y:S05]  /*12570*/  BSYNC B1 ;  /* 0x0000000000017941 */ /* 0x000fea0003800000 */
.L_x_512:
[----:B0-----:R-:W-:Y:S01]  /*12580*/  @!P4 IMAD R3, R134, R17, R2 ;  /* 0x000000118603c224 */ /* 0x001fe200078e0202 */
[----:B------:R-:W-:Y:S04]  /*12590*/  BSSY B1, `(.L_x_514) ;  /* 0x0000006000017945 */ /* 0x000fe80003800000 */
[----:B------:R0:W-:Y:S01]  /*125a0*/  @!P4 STG.E.U8 desc[UR36][R8.64+0xd8], R3 ;  /* 0x0000d8030800c986 */ /* 0x0001e2000c101124 */
[----:B------:R-:W-:Y:S05]  /*125b0*/  @P3 BRA `(.L_x_515) ;  /* 0x00000000000c3947 */ /* 0x000fea0003800000 */
[----:B------:R-:W0:Y:S02]  /*125c0*/  LDG.E.U8 R16, desc[UR36][R22.64+0xd9] ;  /* 0x0000d92416107981 */ /* 0x000e24000c1e1100 */
[----:B0-----:R-:W-:-:S05]  /*125d0*/  PRMT R3, R16, 0x8880, RZ ;  /* 0x0000888010037816 */ /* 0x001fca00000000ff */
[----:B------:R-:W-:-:S07]  /*125e0*/  IMAD R2, R3, R18, RZ ;  /* 0x0000001203027224 */ /* 0x000fce00078e02ff */
.L_x_515:
[----:B------:R-:W-:Y:S05]  /*125f0*/  BSYNC B1 ;  /* 0x0000000000017941 */ /* 0x000fea0003800000 */
.L_x_514:
[----:B------:R-:W-:Y:S01]  /*12600*/  @!P3 IMAD R135, R135, R17, R2 ;  /* 0x000000118787b224 */ /* 0x000fe200078e0202 */
[----:B------:R-:W-:Y:S04]  /*12610*/  BSSY B1, `(.L_x_516) ;  /* 0x0000006000017945 */ /* 0x000fe80003800000 */
[----:B------:R0:W-:Y:S01]  /*12620*/  @!P3 STG.E.U8 desc[UR36][R8.64+0xd9], R135 ;  /* 0x0000d9870800b986 */ /* 0x0001e2000c101124 */
[----:B------:R-:W-:Y:S05]  /*12630*/  @P5 BRA `(.L_x_517) ;  /* 0x00000000000c5947 */ /* 0x000fea0003800000 */
[----:B------:R-:W0:Y:S02]  /*12640*/  LDG.E.U8 R16, desc[UR36][R4.64+0xe0] ;  /* 0x0000e02404107981 */ /* 0x000e24000c1e1100 */
[----:B0-----:R-:W-:-:S05]  /*12650*/  PRMT R3, R16, 0x8880, RZ ;  /* 0x0000888010037816 */ /* 0x001fca00000000ff */
[----:B------:R-:W-:-:S07]  /*12660*/  IMAD R2, R3, R18, RZ ;  /* 0x0000001203027224 */ /* 0x000fce00078e02ff */
.L_x_517:
[----:B------:R-:W-:Y:S05]  /*12670*/  BSYNC B1 ;  /* 0x0000000000017941 */ /* 0x000fea0003800000 */
.L_x_516:
[----:B0-----:R-:W-:Y:S01]  /*12680*/  @!P5 IMAD R3, R136, R17, R2 ;  /* 0x000000118803d224 */ /* 0x001fe200078e0202 */
[----:B------:R-:W-:Y:S04]  /*12690*/  BSSY B1, `(.L_x_518) ;  /* 0x0000006000017945 */ /* 0x000fe80003800000 */
[----:B------:R0:W-:Y:S01]  /*126a0*/  @!P5 STG.E.U8 desc[UR36][R6.64+0xe0], R3 ;  /* 0x0000e0030600d986 */ /* 0x0001e2000c101124 */
[----:B------:R-:W-:Y:S05]  /*126b0*/  @P0 BRA `(.L_x_519) ;  /* 0x00000000000c0947 */ /* 0x000fea0003800000 */
[----:B------:R-:W0:Y:S02]  /*126c0*/  LDG.E.U8 R16, desc[UR36][R4.64+0xe1] ;  /* 0x0000e12404107981 */ /* 0x000e24000c1e1100 */
[----:B0-----:R-:W-:-:S05]  /*126d0*/  PRMT R3, R16, 0x8880, RZ ;  /* 0x0000888010037816 */ /* 0x001fca00000000ff */
[----:B------:R-:W-:-:S07]  /*126e0*/  IMAD R2, R3, R18, RZ ;  /* 0x0000001203027224 */ /* 0x000fce00078e02ff */
.L_x_519:
[----:B------:R-:W-:Y:S05]  /*126f0*/  BSYNC B1 ;  /* 0x0000000000017941 */ /* 0x000fea0003800000 */
.L_x_518:
        /* <DEDUP_REMOVED lines=11> */
.L_x_521:
[----:B------:R-:W-:Y:S05]  /*127b0*/  BSYNC B1 ;  /* 0x0000000000017941 */ /* 0x000fea0003800000 */
.L_x_520:
[----:B0-----:R-:W-:Y:S01]  /*127c0*/  @!P4 IMAD R3, R138, R17, R2 ;  /* 0x000000118a03c224 */ /* 0x001fe200078e0202 */
[----:B------:R-:W-:Y:S04]  /*127d0*/  BSSY B1, `(.L_x_522) ;  /* 0x0000006000017945 */ /* 0x000fe80003800000 */
[----:B------:R0:W-:Y:S01]  /*127e0*/  @!P4 STG.E.U8 desc[UR36][R8.64+0xe0], R3 ;  /* 0x0000e0030800c986 */ /* 0x0001e2000c101124 */
[----:B------:R-:W-:Y:S05]  /*127f0*/  @P3 BRA `(.L_x_523) ;  /* 0x00000000000c3947 */ /* 0x000fea0003800000 */
[----:B------:R-:W0:Y:S02]  /*12800*/  LDG.E.U8 R16, desc[UR36][R22.64+0xe1] ;  /* 0x0000e12416107981 */ /* 0x000e24000c1e1100 */
[----:B0-----:R-:W-:-:S05]  /*12810*/  PRMT R3, R16, 0x8880, RZ ;  /* 0x0000888010037816 */ /* 0x001fca00000000ff */
[----:B------:R-:W-:-:S07]  /*12820*/  IMAD R2, R3, R18, RZ ;  /* 0x0000001203027224 */ /* 0x000fce00078e02ff */
.L_x_523:
[----:B------:R-:W-:Y:S05]  /*12830*/  BSYNC B1 ;  /* 0x0000000000017941 */ /* 0x000fea0003800000 */
.L_x_522:
[----:B------:R-:W-:Y:S01]  /*12840*/  @!P3 IMAD R139, R139, R17, R2 ;  /* 0x000000118b8bb224 */ /* 0x000fe200078e0202 */
[----:B------:R-:W-:Y:S04]  /*12850*/  BSSY B1, `(.L_x_524) ;  /* 0x0000006000017945 */ /* 0x000fe80003800000 */
[----:B------:R0:W-:Y:S01]  /*12860*/  @!P3 STG.E.U8 desc[UR36][R8.64+0xe1], R139 ;  /* 0x0000e18b0800b986 */ /* 0x0001e2000c101124 */
[----:B------:R-:W-:Y:S05]  /*12870*/  @P5 BRA `(.L_x_525) ;  /* 0x00000000000c5947 */ /* 0x000fea0003800000 */
[----:B------:R-:W0:Y:S02]  /*12880*/  LDG.E.U8 R16, desc[UR36][R4.64+0xe8] ;  /* 0x0000e82404107981 */ /* 0x000e24000c1e1100 */
[----:B0-----:R-:W-:-:S05]  /*12890*/  PRMT R3, R16, 0x8880, RZ ;  /* 0x0000888010037816 */ /* 0x001fca00000000ff */
[----:B------:R-:W-:-:S07]  /*128a0*/  IMAD R2, R3, R18, RZ ;  /* 0x0000001203027224 */ /* 0x000fce00078e02ff */
.L_x_525:
[----:B------:R-:W-:Y:S05]  /*128b0*/  BSYNC B1 ;  /* 0x0000000000017941 */ /* 0x000fea0003800000 */
.L_x_524:
[----:B0-----:R-:W-:Y:S01]  /*128c0*/  @!P5 IMAD R3, R140, R17, R2 ;  /* 0x000000118c03d224 */ /* 0x001fe200078e0202 */
[----:B------:R-:W-:Y:S04]  /*128d0*/  BSSY B1, `(.L_x_526) ;  /* 0x0000006000017945 */ /* 0x000fe80003800000 */
[----:B------:R0:W-:Y:S01]  /*128e0*/  @!P5 STG.E.U8 desc[UR36][R6.64+0xe8], R3 ;  /* 0x0000e8030600d986 */ /* 0x0001e2000c101124 */
[----:B------:R-:W-:Y:S05]  /*128f0*/  @P0 BRA `(.L_x_527) ;  /* 0x00000000000c0947 */ /* 0x000fea0003800000 */
[----:B------:R-:W0:Y:S02]  /*12900*/  LDG.E.U8 R16, desc[UR36][R4.64+0xe9] ;  /* 0x0000e92404107981 */ /* 0x000e24000c1e1100 */
[----:B0-----:R-:W-:-:S05]  /*12910*/  PRMT R3, R16, 0x8880, RZ ;  /* 0x0000888010037816 */ /* 0x001fca00000000ff */
[----:B------:R-:W-:-:S07]  /*12920*/  IMAD R2, R3, R18, RZ ;  /* 0x0000001203027224 */ /* 0x000fce00078e02ff */
.L_x_527:
[----:B------:R-:W-:Y:S05]  /*12930*/  BSYNC B1 ;  /* 0x0000000000017941 */ /* 0x000fea0003800000 */
.L_x_526:
        /* <DEDUP_REMOVED lines=11> */
.L_x_529:
[----:B------:R-:W-:Y:S05]  /*129f0*/  BSYNC B1 ;  /* 0x0000000000017941 */ /* 0x000fea0003800000 */
.L_x_528:
[----:B0-----:R-:W-:Y:S01]  /*12a00*/  @!P4 IMAD R3, R142, R17, R2 ;  /* 0x000000118e03c224 */ /* 0x001fe200078e0202 */
[----:B------:R-:W-:Y:S04]  /*12a10*/  BSSY B1, `(.L_x_530) ;  /* 0x0000006000017945 */ /* 0x000fe80003800000 */
[----:B------:R0:W-:Y:S01]  /*12a20*/  @!P4 STG.E.U8 desc[UR36][R8.64+0xe8], R3 ;  /* 0x0000e8030800c986 */ /* 0x0001e2000c101124 */
[----:B------:R-:W-:Y:S05]  /*12a30*/  @P3 BRA `(.L_x_531) ;  /* 0x00000000000c3947 */ /* 0x000fea0003800000 */
[----:B------:R-:W0:Y:S02]  /*12a40*/  LDG.E.U8 R16, desc[UR36][R22.64+0xe9] ;  /* 0x0000e92416107981 */ /* 0x000e24000c1e1100 */
[----:B0-----:R-:W-:-:S05]  /*12a50*/  PRMT R3, R16, 0x8880, RZ ;  /* 0x0000888010037816 */ /* 0x001fca00000000ff */
[----:B------:R-:W-:-:S07]  /*12a60*/  IMAD R2, R3, R18, RZ ;  /* 0x0000001203027224 */ /* 0x000fce00078e02ff */
.L_x_531:
[----:B------:R-:W-:Y:S05]  /*12a70*/  BSYNC B1 ;  /* 0x0000000000017941 */ /* 0x000fea0003800000 */
.L_x_530:
[----:B------:R-:W-:Y:S01]  /*12a80*/  @!P3 IMAD R143, R143, R17, R2 ;  /* 0x000000118f8fb224 */ /* 0x000fe200078e0202 */
[----:B------:R-:W-:Y:S04]  /*12a90*/  BSSY B1, `(.L_x_532) ;  /* 0x0000006000017945 */ /* 0x000fe80003800000 */
[----:B------:R0:W-:Y:S01]  /*12aa0*/  @!P3 STG.E.U8 desc[UR36][R8.64+0xe9], R143 ;  /* 0x0000e98f0800b986 */ /* 0x0001e2000c101124 */
[----:B------:R-:W-:Y:S05]  /*12ab0*/  @P5 BRA `(.L_x_533) ;  /* 0x00000000000c5947 */ /* 0x000fea0003800000 */
[----:B------:R-:W0:Y:S02]  /*12ac0*/  LDG.E.U8 R16, desc[UR36][R4.64+0xf0] ;  /* 0x0000f02404107981 */ /* 0x000e24000c1e1100 */
[----:B0-----:R-:W-:-:S05]  /*12ad0*/  PRMT R3, R16, 0x8880, RZ ;  /* 0x0000888010037816 */ /* 0x001fca00000000ff */
[----:B------:R-:W-:-:S07]  /*12ae0*/  IMAD R2, R3, R18, RZ ;  /* 0x0000001203027224 */ /* 0x000fce00078e02ff */
.L_x_533:
[----:B------:R-:W-:Y:S05]  /*12af0*/  BSYNC B1 ;  /* 0x0000000000017941 */ /* 0x000fea0003800000 */
.L_x_532:
[----:B0-----:R-:W-:Y:S01]  /*12b00*/  @!P5 IMAD R3, R144, R17, R2 ;  /* 0x000000119003d224 */ /* 0x001fe200078e0202 */
[----:B------:R-:W-:Y:S04]  /*12b10*/  BSSY B1, `(.L_x_534) ;  /* 0x0000006000017945 */ /* 0x000fe80003800000 */
[----:B------:R0:W-:Y:S01]  /*12b20*/  @!P5 STG.E.U8 desc[UR36][R6.64+0xf0], R3 ;  /* 0x0000f0030600d986 */ /* 0x0001e2000c101124 */
[----:B------:R-:W-:Y:S05]  /*12b30*/  @P0 BRA `(.L_x_535) ;  /* 0x00000000000c0947 */ /* 0x000fea0003800000 */
[----:B------:R-:W0:Y:S02]  /*12b40*/  LDG.E.U8 R16, desc[UR36][R4.64+0xf1] ;  /* 0x0000f12404107981 */ /* 0x000e24000c1e1100 */
[----:B0-----:R-:W-:-:S05]  /*12b50*/  PRMT R3, R16, 0x8880, RZ ;  /* 0x0000888010037816 */ /* 0x001fca00000000ff */
[----:B------:R-:W-:-:S07]  /*12b60*/  IMAD R2, R3, R18, RZ ;  /* 0x0000001203027224 */ /* 0x000fce00078e02ff */
.L_x_535:
[----:B------:R-:W-:Y:S05]  /*12b70*/  BSYNC B1 ;  /* 0x0000000000017941 */ /* 0x000fea0003800000 */
.L_x_534:
[C---:B------:R-:W-:Y:S01]  /*12b80*/  ISETP.LT.OR P4, PT, R0.reuse, 0xf1, !P1 ;  /* 0x000000f10000780c */ /* 0x040fe20004f81670 */
[----:B------:R-:W-:Y:S01]  /*12b90*/  @!P0 IMAD R145, R145, R17, R2 ;  /* 0x0000001191918224 */ /* 0x000fe200078e0202 */
[----:B------:R-:W-:Y:S01]  /*12ba0*/  BSSY B1, `(.L_x_536) ;  /* 0x000000a000017945 */ /* 0x000fe20003800000 */
[C---:B------:R-:W-:Y:S02]  /*12bb0*/  ISETP.LT.OR P3, PT, R0.reuse, 0xf2, !P1 ;  /* 0x000000f20000780c */ /* 0x040fe40004f61670 */
        /* <DEDUP_REMOVED lines=8> */
.L_x_537:
[----:B------:R-:W-:Y:S05]  /*12c40*/  BSYNC B1 ;  /* 0x0000000000017941 */ /* 0x000fea0003800000 */
.L_x_536:
[----:B0-----:R-:W-:Y:S01]  /*12c50*/  @!P4 IMAD R3, R146, R17, R2 ;  /* 0x000000119203c224 */ /* 0x001fe200078e0202 */
[----:B------:R-:W-:Y:S04]  /*12c60*/  BSSY B1, `(.L_x_538) ;  /* 0x0000006000017945 */ /* 0x000fe80003800000 */
[----:B------:R0:W-:Y:S01]  /*12c70*/  @!P4 STG.E.U8 desc[UR36][R8.64+0xf0], R3 ;  /* 0x0000f0030800c986 */ /* 0x0001e2000c101124 */
[----:B------:R-:W-:Y:S05]  /*12c80*/  @P3 BRA `(.L_x_539) ;  /* 0x00000000000c3947 */ /* 0x000fea0003800000 */
[----:B------:R-:W0:Y:S02]  /*12c90*/  LDG.E.U8 R16, desc[UR36][R22.64+0xf1] ;  /* 0x0000f12416107981 */ /* 0x000e24000c1e1100 */
[----:B0-----:R-:W-:-:S05]  /*12ca0*/  PRMT R3, R16, 0x8880, RZ ;  /* 0x0000888010037816 */ /* 0x001fca00000000ff */
[----:B------:R-:W-:-:S07]  /*12cb0*/  IMAD R2, R3, R18, RZ ;  /* 0x0000001203027224 */ /* 0x000fce00078e02ff */
.L_x_539:
[----:B------:R-:W-:Y:S05]  /*12cc0*/  BSYNC B1 ;  /* 0x0000000000017941 */ /* 0x000fea0003800000 */
.L_x_538:
[----:B------:R-:W-:Y:S01]  /*12cd0*/  @!P3 IMAD R147, R147, R17, R2 ;  /* 0x000000119393b224 */ /* 0x000fe200078e0202 */
[----:B------:R-:W-:Y:S04]  /*12ce0*/  BSSY B1, `(.L_x_540) ;  /* 0x0000006000017945 */ /* 0x000fe80003800000 */
[----:B------:R0:W-:Y:S01]  /*12cf0*/  @!P3 STG.E.U8 desc[UR36][R8.64+0xf1], R147 ;  /* 0x0000f1930800b986 */ /* 0x0001e2000c101124 */
[----:B------:R-:W-:Y:S05]  /*12d00*/  @P0 BRA `(.L_x_541) ;  /* 0x00000000000c0947 */ /* 0x000fea0003800000 */
[----:B------:R-:W0:Y:S02]  /*12d10*/  LDG.E.U8 R16, desc[UR36][R4.64+0xf8] ;  /* 0x0000f82404107981 */ /* 0x000e24000c1e1100 */
[----:B0-----:R-:W-:-:S05]  /*12d20*/  PRMT R3, R16, 0x8880, RZ ;  /* 0x0000888010037816 */ /* 0x001fca00000000ff */
[----:B------:R-:W-:-:S07]  /*12d30*/  IMAD R2, R3, R18, RZ ;  /* 0x0000001203027224 */ /* 0x000fce00078e02ff */
.L_x_541:
[----:B------:R-:W-:Y:S05]  /*12d40*/  BSYNC B1 ;  /* 0x0000000000017941 */ /* 0x000fea0003800000 */
.L_x_540:
[----:B0-----:R-:W-:Y:S01]  /*12d50*/  @!P0 IMAD R3, R148, R17, R2 ;  /* 0x0000001194038224 */ /* 0x001fe200078e0202 */
[----:B------:R-:W-:Y:S04]  /*12d60*/  BSSY B1, `(.L_x_542) ;  /* 0x0000006000017945 */ /* 0x000fe80003800000 */
[----:B------:R0:W-:Y:S01]  /*12d70*/  @!P0 STG.E.U8 desc[UR36][R6.64+0xf8], R3 ;  /* 0x0000f80306008986 */ /* 0x0001e2000c101124 */
[----:B------:R-:W-:Y:S05]  /*12d80*/  @P2 BRA `(.L_x_543) ;  /* 0x00000000000c2947 */ /* 0x000fea0003800000 */
[----:B------:R-:W0:Y:S02]  /*12d90*/  LDG.E.U8 R16, desc[UR36][R4.64+0xf9] ;  /* 0x0000f92404107981 */ /* 0x000e24000c1e1100 */
[----:B0-----:R-:W-:-:S05]  /*12da0*/  PRMT R3, R16, 0x8880, RZ ;  /* 0x0000888010037816 */ /* 0x001fca00000000ff */
[----:B------:R-:W-:-:S07]  /*12db0*/  IMAD R2, R3, R18, RZ ;  /* 0x0000001203027224 */ /* 0x000fce00078e02ff */
.L_x_543:
[----:B------:R-:W-:Y:S05]  /*12dc0*/  BSYNC B1 ;  /* 0x0000000000017941 */ /* 0x000fea0003800000 */
.L_x_542:
[----:B------:R-:W-:Y:S01]  /*12dd0*/  @!P2 IMAD R149, R149, R17, R2 ;  /* 0x000000119595a224 */ /* 0x000fe200078e0202 */
[----:B------:R-:W-:Y:S04]  /*12de0*/  BSSY B1, `(.L_x_544) ;  /* 0x0000006000017945 */ /* 0x000fe80003800000 */
[----:B------:R0:W-:Y:S01]  /*12df0*/  @!P2 STG.E.U8 desc[UR36][R6.64+0xf9], R149 ;  /* 0x0000f9950600a986 */ /* 0x0001e2000c101124 */
[----:B------:R-:W-:Y:S05]  /*12e00*/  @P5 BRA `(.L_x_545) ;  /* 0x00000000000c5947 */ /* 0x000fea0003800000 */
[----:B------:R-:W0:Y:S02]  /*12e10*/  LDG.E.U8 R16, desc[UR36][R22.64+0xf8] ;  /* 0x0000f82416107981 */ /* 0x000e24000c1e1100 */
[----:B0-----:R-:W-:-:S05]  /*12e20*/  PRMT R3, R16, 0x8880, RZ ;  /* 0x0000888010037816 */ /* 0x001fca00000000ff */
[----:B------:R-:W-:-:S07]  /*12e30*/  IMAD R2, R3, R18, RZ ;  /* 0x0000001203027224 */ /* 0x000fce00078e02ff */
.L_x_545:
[----:B------:R-:W-:Y:S05]  /*12e40*/  BSYNC B1 ;  /* 0x0000000000017941 */ /* 0x000fea0003800000 */
.L_x_544:
[----:B0-----:R-:W-:Y:S01]  /*12e50*/  @!P5 IMAD R3, R150, R17, R2 ;  /* 0x000000119603d224 */ /* 0x001fe200078e0202 */
[----:B------:R-:W-:Y:S01]  /*12e60*/  ISETP.LT.OR P1, PT, R0, 0xfa, !P1 ;  /* 0x000000fa0000780c */ /* 0x000fe20004f21670 */
[----:B------:R-:W-:Y:S03]  /*12e70*/  BSSY B1, `(.L_x_546) ;  /* 0x0000006000017945 */ /* 0x000fe60003800000 */
[----:B------:R0:W-:Y:S09]  /*12e80*/  @!P5 STG.E.U8 desc[UR36][R8.64+0xf8], R3 ;  /* 0x0000f8030800d986 */ /* 0x0001f2000c101124 */
[----:B------:R-:W-:Y:S05]  /*12e90*/  @P1 BRA `(.L_x_547) ;  /* 0x00000000000c1947 */ /* 0x000fea0003800000 */
[----:B------:R-:W0:Y:S02]  /*12ea0*/  LDG.E.U8 R16, desc[UR36][R22.64+0xf9] ;  /* 0x0000f92416107981 */ /* 0x000e24000c1e1100 */
[----:B0-----:R-:W-:-:S05]  /*12eb0*/  PRMT R3, R16, 0x8880, RZ ;  /* 0x0000888010037816 */ /* 0x001fca00000000ff */
[----:B------:R-:W-:-:S07]  /*12ec0*/  IMAD R2, R3, R18, RZ ;  /* 0x0000001203027224 */ /* 0x000fce00078e02ff */
.L_x_547:
[----:B------:R-:W-:Y:S05]  /*12ed0*/  BSYNC B1 ;  /* 0x0000000000017941 */ /* 0x000fea0003800000 */
.L_x_546:
[----:B------:R-:W-:Y:S01]  /*12ee0*/  IMAD R151, R151, R17, R2 ;  /* 0x0000001197977224 */ /* 0x000fe200078e0202 */
[----:B------:R-:W-:Y:S06]  /*12ef0*/  @P1 BRA `(.L_x_548) ;  /* 0x0000003800181947 */ /* 0x000fec0003800000 */
[----:B------:R0:W-:Y:S01]  /*12f00*/  STG.E.U8 desc[UR36][R8.64+0xf9], R151 ;  /* 0x0000f99708007986 */ /* 0x0001e2000c101124 */
[----:B------:R-:W-:Y:S05]  /*12f10*/  BRA `(.L_x_548) ;  /* 0x0000003800107947 */ /* 0x000fea0003800000 */
.L_x_35:
[----:B------:R-:W2:Y:S04]  /*12f20*/  LDL.LU R2, [R1] ;  /* 0x0000000001027983 */ /* 0x000ea80000300800 */
[----:B------:R-:W3:Y:S04]  /*12f30*/  LDL.LU R3, [R1+0x14] ;  /* 0x0000140001037983 */ /* 0x000ee80000300800 */
[----:B------:R-:W4:Y:S04]  /*12f40*/  LDL.LU R13, [R1+0x94] ;  /* 0x00009400010d7983 */ /* 0x000f280000300800 */
[----:B------:R-:W5:Y:S04]  /*12f50*/  LDL.LU R15, [R1+0x98] ;  /* 0x00009800010f7983 */ /* 0x000f680000300800 */
        /* <DEDUP_REMOVED lines=61> */
[----:B------:R-:W5:Y:S01]  /*13330*/  LDL.LU R176, [R1+0x194] ;  /* 0x0001940001b07983 */ /* 0x000f620000300800 */
[----:B------:R-:W-:-:S03]  /*13340*/  ISETP.GE.AND P2, PT, R154, 0x1, PT ;  /* 0x000000019a00780c */ /* 0x000fc60003f46270 */
[----:B------:R-:W5:Y:S04]  /*13350*/  LDL.LU R175, [R1+0x198] ;  /* 0x0001980001af7983 */ /* 0x000f680000300800 */
[----:B------:R-:W5:Y:S04]  /*13360*/  LDL.LU R174, [R1+0x19c] ;  /* 0x00019c0001ae7983 */ /* 0x000f680000300800 */
[----:B------:R-:W5:Y:S04]  /*13370*/  LDL.LU R173, [R1+0x1a0] ;  /* 0x0001a00001ad7983 */ /* 0x000f680000300800 */
[----:B------:R-:W5:Y:S01]  /*13380*/  LDL.LU R172, [R1+0x1a4] ;  /* 0x0001a40001ac7983 */ /* 0x000f620000300800 */
[----:B------:R-:W-:-:S03]  /*13390*/  ISETP.LT.OR P0, PT, R0, 0x1, !P2 ;  /* 0x000000010000780c */ /* 0x000fc60005701670 */
        /* <DEDUP_REMOVED lines=13> */
[----:B--2---:R-:W-:-:S03]  /*13470*/  @!P0 IMAD R2, R2, R17, RZ ;  /* 0x0000001102028224 */ /* 0x004fc600078e02ff */
        /* <DEDUP_REMOVED lines=9> */
[----:B------:R0:W-:Y:S04]  /*13510*/  @!P0 STG.E.U8 desc[UR36][R4.64], R2 ;  /* 0x0000000204008986 */ /* 0x0001e8000c101124 */
[----:B0-----:R-:W3:Y:S01]  /*13520*/  LDL.LU R2, [R1+0x4] ;  /* 0x0000040001027983 */ /* 0x001ee20000300800 */
[----:B------:R-:W-:-:S02]  /*13530*/  ISETP.LT.OR P0, PT, R0, 0x2, !P2 ;  /* 0x000000020000780c */ /* 0x000fc40005701670 */
[----:B------:R-:W-:-:S11]  /*13540*/  ISETP.GE.AND P1, PT, R154, 0x9, PT ;  /* 0x000000099a00780c */ /* 0x000fd60003f26270 */
[----:B---3--:R-:W-:-:S05]  /*13550*/  @!P0 IMAD R2, R2, R17, RZ ;  /* 0x0000001102028224 */ /* 0x008fca00078e02ff */
[----:B------:R0:W-:Y:S04]  /*13560*/  @!P0 STG.E.U8 desc[UR36][R4.64+0x1], R2 ;  /* 0x0000010204008986 */ /* 0x0001e8000c101124 */
[----:B0-----:R-:W3:Y:S01]  /*13570*/  LDL.LU R2, [R1+0x8] ;  /* 0x0000080001027983 */ /* 0x001ee20000300800 */
[----:B------:R-:W-:-:S13]  /*13580*/  ISETP.LT.OR P0, PT, R0, 0x1, !P1 ;  /* 0x000000010000780c */ /* 0x000fda0004f01670 */
[----:B---3--:R-:W-:-:S05]  /*13590*/  @!P0 IMAD R2, R2, R17, RZ ;  /* 0x0000001102028224 */ /* 0x008fca00078e02ff */
[----:B------:R0:W-:Y:S04]  /*135a0*/  @!P0 STG.E.U8 desc[UR36][R10.64], R2 ;  /* 0x000000020a008986 */ /* 0x0001e8000c101124 */
[----:B0-----:R-:W3:Y:S01]  /*135b0*/  LDL.LU R2, [R1+0xc] ;  /* 0x00000c0001027983 */ /* 0x001ee20000300800 */
[C---:B------:R-:W-:Y:S02]  /*135c0*/  ISETP.LT.OR P0, PT, R0.reuse, 0x2, !P1 ;  /* 0x000000020000780c */ /* 0x040fe40004f01670 */
[C---:B------:R-:W-:Y:S02]  /*135d0*/  ISETP.LT.OR P4, PT, R0.reuse, 0x9, !P2 ;  /* 0x000000090000780c */ /* 0x040fe40005781670 */
[C---:B------:R-:W-:Y:S02]  /*135e0*/  ISETP.LT.OR P3, PT, R0.reuse, 0xa, !P2 ;  /* 0x0000000a0000780c */ /* 0x040fe40005761670 */
[----:B------:R-:W-:-:S07]  /*135f0*/  ISETP.LT.OR P5, PT, R0, 0x9, !P1 ;  /* 0x000000090000780c */ /* 0x000fce0004fa1670 */
[----:B---3--:R-:W-:-:S05]  /*13600*/  @!P0 IMAD R2, R2, R17, RZ ;  /* 0x0000001102028224 */ /* 0x008fca00078e02ff */
[----:B------:R0:W-:Y:S04]  /*13610*/  @!P0 STG.E.U8 desc[UR36][R10.64+0x1], R2 ;  /* 0x000001020a008986 */ /* 0x0001e8000c101124 */
[----:B0-----:R-:W3:Y:S01]  /*13620*/  LDL.LU R2, [R1+0x10] ;  /* 0x0000100001027983 */ /* 0x001ee20000300800 */
[-C--:B------:R-:W-:Y:S01]  /*13630*/  @!P3 IMAD R3, R3, R17.reuse, RZ ;  /* 0x000000110303b224 */ /* 0x080fe200078e02ff */
[----:B------:R-:W-:Y:S01]  /*13640*/  ISETP.LT.OR P0, PT, R0, 0xa, !P1 ;  /* 0x0000000a0000780c */ /* 0x000fe20004f01670 */
[----:B---3--:R-:W-:-:S05]  /*13650*/  @!P4 IMAD R2, R2, R17, RZ ;  /* 0x000000110202c224 */ /* 0x008fca00078e02ff */
[----:B------:R0:W-:Y:S04]  /*13660*/  @!P4 STG.E.U8 desc[UR36][R4.64+0x8], R2 ;  /* 0x000008020400c986 */ /* 0x0001e8000c101124 */
[----:B0-----:R-:W3:Y:S01]  /*13670*/  LDL.LU R2, [R1+0x18] ;  /* 0x0000180001027983 */ /* 0x001ee20000300800 */
[----:B------:R-:W-:-:S03]  /*13680*/  ISETP.LT.OR P4, PT, R0, 0x11, !P2 ;  /* 0x000000110000780c */ /* 0x000fc60005781670 */
[----:B------:R0:W-:Y:S04]  /*13690*/  @!P3 STG.E.U8 desc[UR36][R4.64+0x9], R3 ;  /* 0x000009030400b986 */ /* 0x0001e8000c101124 */
[----:B0-----:R-:W4:Y:S01]  /*136a0*/  LDL.LU R3, [R1+0x24] ;  /* 0x0000240001037983 */ /* 0x001f220000300800 */
[----:B---3--:R-:W-:-:S05]  /*136b0*/  @!P5 IMAD R2, R2, R17, RZ ;  /* 0x000000110202d224 */ /* 0x008fca00078e02ff */
[----:B------:R0:W-:Y:S04]  /*136c0*/  @!P5 STG.E.U8 desc[UR36][R10.64+0x8], R2 ;  /* 0x000008020a00d986 */ /* 0x0001e8000c101124 */
[----:B0-----:R-:W3:Y:S02]  /*136d0*/  LDL.LU R2, [R1+0x1c] ;  /* 0x00001c0001027983 */ /* 0x001ee40000300800 */
[----:B---3--:R-:W-:-:S05]  /*136e0*/  @!P0 IMAD R2, R2, R17, RZ ;  /* 0x0000001102028224 */ /* 0x008fca00078e02ff */
[----:B------:R0:W-:Y:S04]  /*136f0*/  @!P0 STG.E.U8 desc[UR36][R10.64+0x9], R2 ;  /* 0x000009020a008986 */ /* 0x0001e8000c101124 */
[----:B0-----:R-:W3:Y:S01]  /*13700*/  LDL.LU R2, [R1+0x20] ;  /* 0x0000200001027983 */ /* 0x001ee20000300800 */
[C---:B------:R-:W-:Y:S02]  /*13710*/  ISETP.LT.OR P3, PT, R0.reuse, 0x12, !P2 ;  /* 0x000000120000780c */ /* 0x040fe40005761670 */
[----:B------:R-:W-:Y:S01]  /*13720*/  ISETP.LT.OR P5, PT, R0, 0x11, !P1 ;  /* 0x000000110000780c */ /* 0x000fe20004fa1670 */
[----:B---3--:R-:W-:-:S05]  /*13730*/  @!P4 IMAD R2, R2, R17, RZ ;  /* 0x000000110202c224 */ /* 0x008fca00078e02ff */
[----:B------:R0:W-:Y:S04]  /*13740*/  @!P4 STG.E.U8 desc[UR36][R4.64+0x10], R2 ;  /* 0x000010020400c986 */ /* 0x0001e8000c101124 */
[----:B0-----:R-:W3:Y:S01]  /*13750*/  LDL.LU R2, [R1+0x28] ;  /* 0x0000280001027983 */ /* 0x001ee20000300800 */
[----:B----4-:R-:W-:-:S05]  /*13760*/  @!P3 IMAD R3, R3, R17, RZ ;  /* 0x000000110303b224 */ /* 0x010fca00078e02ff */
[----:B------:R0:W-:Y:S04]  /*13770*/  @!P3 STG.E.U8 desc[UR36][R4.64+0x11], R3 ;  /* 0x000011030400b986 */ /* 0x0001e8000c101124 */
[----:B0-----:R-:W4:Y:S01]  /*13780*/  LDL.LU R3, [R1+0x34] ;  /* 0x0000340001037983 */ /* 0x001f220000300800 */
[----:B---3--:R-:W-:-:S05]  /*13790*/  @!P5 IMAD R2, R2, R17, RZ ;  /* 0x000000110202d224 */ /* 0x008fca00078e02ff */
[----:B------:R0:W-:Y:S04]  /*137a0*/  @!P5 STG.E.U8 desc[UR36][R10.64+0x10], R2 ;  /* 0x000010020a00d986 */ /* 0x0001e8000c101124 */
[----:B0-----:R-:W3:Y:S01]  /*137b0*/  LDL.LU R2, [R1+0x2c] ;  /* 0x00002c0001027983 */ /* 0x001ee20000300800 */
[C---:B------:R-:W-:Y:S02]  /*137c0*/  ISETP.LT.OR P0, PT, R0.reuse, 0x12, !P1 ;  /* 0x000000120000780c */ /* 0x040fe40004f01670 */
[----:B------:R-:W-:-:S11]  /*137d0*/  ISETP.LT.OR P4, PT, R0, 0x19, !P2 ;  /* 0x000000190000780c */ /* 0x000fd60005781670 */
        /* <DEDUP_REMOVED lines=35> */
[----:B------:R-:W-:-:S13]  /*13a10*/  ISETP.LT.OR P5, PT, R0, 0x2a, !P2 ;  /* 0x0000002a0000780c */ /* 0x000fda00057a1670 */
[----:B----4-:R-:W-:-:S05]  /*13a20*/  @!P5 IMAD R3, R3, R17, RZ ;  /* 0x000000110303d224 */ /* 0x010fca00078e02ff */
[----:B------:R-:W-:Y:S01]  /*13a30*/  @!P5 STG.E.U8 desc[UR36][R4.64+0x29], R3 ;  /* 0x000029030400d986 */ /* 0x000fe2000c101124 */
[----:B---3--:R-:W-:-:S05]  /*13a40*/  @!P4 IMAD R2, R2, R17, RZ ;  /* 0x000000110202c224 */ /* 0x008fca00078e02ff */
[----:B------:R0:W-:Y:S04]  /*13a50*/  @!P4 STG.E.U8 desc[UR36][R4.64+0x28], R2 ;  /* 0x000028020400c986 */ /* 0x0001e8000c101124 */
[----:B0-----:R-:W3:Y:S04]  /*13a60*/  LDL.LU R2, [R1+0x58] ;  /* 0x0000580001027983 */ /* 0x001ee80000300800 */
[----:B------:R-:W4:Y:S01]  /*13a70*/  LDL.LU R3, [R1+0x5c] ;  /* 0x00005c0001037983 */ /* 0x000f220000300800 */
[C---:B------:R-:W-:Y:S02]  /*13a80*/  ISETP.LT.OR P0, PT, R0.reuse, 0x29, !P1 ;  /* 0x000000290000780c */ /* 0x040fe40004f01670 */
[----:B------:R-:W-:-:S11]  /*13a90*/  ISETP.LT.OR P3, PT, R0, 0x2a, !P1 ;  /* 0x0000002a0000780c */ /* 0x000fd60004f61670 */
[----:B---3--:R-:W-:-:S05]  /*13aa0*/  @!P0 IMAD R2, R2, R17, RZ ;  /* 0x0000001102028224 */ /* 0x008fca00078e02ff */
[----:B------:R0:W-:Y:S04]  /*13ab0*/  @!P0 STG.E.U8 desc[UR36][R10.64+0x28], R2 ;  /* 0x000028020a008986 */ /* 0x0001e8000c101124 */
[----:B0-----:R-:W3:Y:S01]  /*13ac0*/  LDL.LU R2, [R1+0x60] ;  /* 0x0000600001027983 */ /* 0x001ee20000300800 */
[----:B----4-:R-:W-:-:S05]  /*13ad0*/  @!P3 IMAD R3, R3, R17, RZ ;  /* 0x000000110303b224 */ /* 0x010fca00078e02ff */
[----:B------:R0:W-:Y:S04]  /*13ae0*/  @!P3 STG.E.U8 desc[UR36][R10.64+0x29], R3 ;  /* 0x000029030a00b986 */ /* 0x0001e8000c101124 */
[----:B0-----:R-:W4:Y:S01]  /*13af0*/  LDL.LU R3, [R1+0x64] ;  /* 0x0000640001037983 */ /* 0x001f220000300800 */
        /* <DEDUP_REMOVED lines=49> */
[C---:B------:R-:W-:Y:S02]  /*13e10*/  ISETP.LT.OR P5, PT, R0.reuse, 0x4a, !P2 ;  /* 0x0000004a0000780c */ /* 0x040fe400057a1670 */
[C---:B------:R-:W-:Y:S02]  /*13e20*/  ISETP.LT.OR P0, PT, R0.reuse, 0x49, !P1 ;  /* 0x000000490000780c */ /* 0x040fe40004f01670 */
[----:B------:R-:W-:-:S09]  /*13e30*/  ISETP.LT.OR P3, PT, R0, 0x4a, !P1 ;  /* 0x0000004a0000780c */ /* 0x000fd20004f61670 */
[-C--:B------:R-:W-:Y:S02]  /*13e40*/  @!P5 IMAD R13, R13, R17.reuse, RZ ;  /* 0x000000110d0dd224 */ /* 0x080fe400078e02ff */
[-C--:B-----5:R-:W-:Y:S02]  /*13e50*/  @!P0 IMAD R15, R15, R17.reuse, RZ ;  /* 0x000000110f0f8224 */ /* 0x0a0fe400078e02ff */
[----:B------:R-:W-:Y:S01]  /*13e60*/  @!P3 IMAD R21, R21, R17, RZ ;  /* 0x000000111515b224 */ /* 0x000fe200078e02ff */
[----:B------:R0:W-:Y:S01]  /*13e70*/  @!P5 STG.E.U8 desc[UR36][R4.64+0x49], R13 ;  /* 0x0000490d0400d986 */ /* 0x0001e2000c101124 */
[----:B------:R-:W-:-:S13]  /*13e80*/  ISETP.LT.OR P5, PT, R0, 0x52, !P2 ;  /* 0x000000520000780c */ /* 0x000fda00057a1670 */
[-C--:B------:R-:W-:Y:S02]  /*13e90*/  @!P5 IMAD R23, R23, R17.reuse, RZ ;  /* 0x000000111717d224 */ /* 0x080fe400078e02ff */
[----:B---3--:R-:W-:-:S05]  /*13ea0*/  @!P4 IMAD R2, R2, R17, RZ ;  /* 0x000000110202c224 */ /* 0x008fca00078e02ff */
[----:B------:R-:W-:Y:S01]  /*13eb0*/  @!P4 STG.E.U8 desc[UR36][R4.64+0x48], R2 ;  /* 0x000048020400c986 */ /* 0x000fe2000c101124 */
[----:B------:R-:W-:-:S03]  /*13ec0*/  ISETP.LT.OR P4, PT, R0, 0x51, !P2 ;  /* 0x000000510000780c */ /* 0x000fc60005781670 */
[----:B------:R1:W-:Y:S01]  /*13ed0*/  @!P0 STG.E.U8 desc[UR36][R10.64+0x48], R15 ;  /* 0x0000480f0a008986 */ /* 0x0003e2000c101124 */
[----:B------:R-:W-:-:S03]  /*13ee0*/  ISETP.LT.OR P0, PT, R0, 0x51, !P1 ;  /* 0x000000510000780c */ /* 0x000fc60004f01670 */
[----:B------:R3:W-:Y:S01]  /*13ef0*/  @!P3 STG.E.U8 desc[UR36][R10.64+0x49], R21 ;  /* 0x000049150a00b986 */ /* 0x0007e2000c101124 */
[----:B------:R-:W-:-:S05]  /*13f00*/  ISETP.LT.OR P3, PT, R0, 0x52, !P1 ;  /* 0x000000520000780c */ /* 0x000fca0004f61670 */
[----:B----4-:R-:W-:-:S05]  /*13f10*/  @!P4 IMAD R3, R3, R17, RZ ;  /* 0x000000110303c224 */ /* 0x010fca00078e02ff */
[----:B------:R4:W-:Y:S01]  /*13f20*/  @!P4 STG.E.U8 desc[UR36][R4.64+0x50], R3 ;  /* 0x000050030400c986 */ /* 0x0009e2000c101124 */
[----:B------:R-:W-:Y:S01]  /*13f30*/  ISETP.LT.OR P4, PT, R0, 0x59, !P2 ;  /* 0x000000590000780c */ /* 0x000fe20005781670 */
[-C--:B0-----:R-:W-:Y:S02]  /*13f40*/  @!P0 IMAD R13, R235, R17.reuse, RZ ;  /* 0x00000011eb0d8224 */ /* 0x081fe400078e02ff */
[----:B------:R0:W-:Y:S01]  /*13f50*/  @!P5 STG.E.U8 desc[UR36][R4.64+0x51], R23 ;  /* 0x000051170400d986 */ /* 0x0001e2000c101124 */
[----:B-1----:R-:W-:Y:S01]  /*13f60*/  @!P3 IMAD R15, R234, R17, RZ ;  /* 0x00000011ea0fb224 */ /* 0x002fe200078e02ff */
[C---:B------:R-:W-:Y:S02]  /*13f70*/  ISETP.LT.OR P5, PT, R0.reuse, 0x5a, !P2 ;  /* 0x0000005a0000780c */ /* 0x040fe400057a1670 */
[----:B------:R1:W-:Y:S01]  /*13f80*/  @!P0 STG.E.U8 desc[UR36][R10.64+0x50], R13 ;  /* 0x0000500d0a008986 */ /* 0x0003e2000c101124 */
[----:B------:R-:W-:-:S05]  /*13f90*/  ISETP.LT.OR P0, PT, R0, 0x59, !P1 ;  /* 0x000000590000780c */ /* 0x000fca0004f01670 */
[----:B---3--:R-:W-:Y:S01]  /*13fa0*/  @!P4 IMAD R21, R233, R17, RZ ;  /* 0x00000011e915c224 */ /* 0x008fe200078e02ff */
[----:B------:R3:W-:Y:S01]  /*13fb0*/  @!P3 STG.E.U8 desc[UR36][R10.64+0x51], R15 ;  /* 0x0000510f0a00b986 */ /* 0x0007e2000c101124 */
[----:B------:R-:W-:-:S03]  /*13fc0*/  ISETP.LT.OR P3, PT, R0, 0x5a, !P1 ;  /* 0x0000005a0000780c */ /* 0x000fc60004f61670 */
[----:B------:R5:W-:Y:S01]  /*13fd0*/  @!P4 STG.E.U8 desc[UR36][R4.64+0x58], R21 ;  /* 0x000058150400c986 */ /* 0x000be2000c101124 */
[----:B------:R-:W-:Y:S01]  /*13fe0*/  ISETP.LT.OR P4, PT, R0, 0x61, !P2 ;  /* 0x000000610000780c */ /* 0x000fe20005781670 */
[-C--:B----4-:R-:W-:Y:S02]  /*13ff0*/  @!P5 IMAD R3, R232, R17.reuse, RZ ;  /* 0x00000011e803d224 */ /* 0x090fe400078e02ff */
[----:B0-----:R-:W-:-:S03]  /*14000*/  @!P0 IMAD R23, R231, R17, RZ ;  /* 0x00000011e7178224 */ /* 0x001fc600078e02ff */
[----:B------:R0:W-:Y:S01]  /*14010*/  @!P5 STG.E.U8 desc[UR36][R4.64+0x59], R3 ;  /* 0x000059030400d986 */ /* 0x0001e2000c101124 */
[----:B------:R-:W-:Y:S02]  /*14020*/  ISETP.LT.OR P5, PT, R0, 0x62, !P2 ;  /* 0x000000620000780c */ /* 0x000fe400057a1670 */
[-C--:B-1----:R-:W-:Y:S01]  /*14030*/  @!P3 IMAD R13, R230, R17.reuse, RZ ;  /* 0x00000011e60db224 */ /* 0x082fe200078e02ff */
[----:B------:R1:W-:Y:S01]  /*14040*/  @!P0 STG.E.U8 desc[UR36][R10.64+0x58], R23 ;  /* 0x000058170a008986 */ /* 0x0003e2000c101124 */
[C---:B------:R-:W-:Y:S02]  /*14050*/  ISETP.LT.OR P0, PT, R0.reuse, 0x61, !P1 ;  /* 0x000000610000780c */ /* 0x040fe40004f01670 */
[----:B---3--:R-:W-:Y:S01]  /*14060*/  @!P4 IMAD R15, R229, R17, RZ ;  /* 0x00000011e50fc224 */ /* 0x008fe200078e02ff */
[----:B------:R3:W-:Y:S01]  /*14070*/  @!P3 STG.E.U8 desc[UR36][R10.64+0x59], R13 ;  /* 0x0000590d0a00b986 */ /* 0x0007e2000c101124 */
[----:B------:R-:W-:-:S03]  /*14080*/  ISETP.LT.OR P3, PT, R0, 0x62, !P1 ;  /* 0x000000620000780c */ /* 0x000fc60004f61670 */
[----:B------:R4:W-:Y:S01]  /*14090*/  @!P4 STG.E.U8 desc[UR36][R4.64+0x60], R15 ;  /* 0x0000600f0400c986 */ /* 0x0009e2000c101124 */
[----:B------:R-:W-:Y:S01]  /*140a0*/  ISETP.LT.OR P4, PT, R0, 0x69, !P2 ;  /* 0x000000690000780c */ /* 0x000fe20005781670 */
[----:B-----5:R-:W-:-:S04]  /*140b0*/  @!P5 IMAD R21, R228, R17, RZ ;  /* 0x00000011e415d224 */ /* 0x020fc800078e02ff */
[-C--:B0-----:R-:W-:Y:S01]  /*140c0*/  @!P0 IMAD R3, R227, R17.reuse, RZ ;  /* 0x00000011e3038224 */ /* 0x081fe200078e02ff */
        /* <DEDUP_REMOVED lines=10> */
[----:B----4-:R-:W-:-:S04]  /*14170*/  @!P5 IMAD R15, R224, R17, RZ ;  /* 0x00000011e00fd224 */ /* 0x010fc800078e02ff */
        /* <DEDUP_REMOVED lines=195> */
[-C--:B--2---:R-:W-:Y:S01]  /*14db0*/  @!P3 IMAD R21, R158, R17.reuse, RZ ;  /* 0x000000119e15b224 */ /* 0x084fe200078e02ff */
[----:B------:R2:W-:Y:S01]  /*14dc0*/  @!P0 STG.E.U8 desc[UR36][R10.64+0xe8], R15 ;  /* 0x0000e80f0a008986 */ /* 0x0005e2000c101124 */
[C---:B------:R-:W-:Y:S02]  /*14dd0*/  ISETP.LT.OR P0, PT, R0.reuse, 0xf1, !P1 ;  /* 0x000000f10000780c */ /* 0x040fe40004f01670 */
[----:B-1----:R-:W-:Y:S01]  /*14de0*/  @!P4 IMAD R3, R157, R17, RZ ;  /* 0x000000119d03c224 */ /* 0x002fe200078e02ff */
[----:B------:R1:W-:Y:S01]  /*14df0*/  @!P3 STG.E.U8 desc[UR36][R10.64+0xe9], R21 ;  /* 0x0000e9150a00b986 */ /* 0x0003e2000c101124 */
[----:B------:R-:W-:-:S03]  /*14e00*/  ISETP.LT.OR P3, PT, R0, 0xf2, !P1 ;  /* 0x000000f20000780c */ /* 0x000fc60004f61670 */
[----:B------:R4:W-:Y:S01]  /*14e10*/  @!P4 STG.E.U8 desc[UR36][R4.64+0xf0], R3 ;  /* 0x0000f0030400c986 */ /* 0x0009e2000c101124 */
[----:B------:R-:W-:Y:S01]  /*14e20*/  ISETP.LT.OR P4, PT, R0, 0xf9, !P2 ;  /* 0x000000f90000780c */ /* 0x000fe20005781670 */
[----:B---3--:R-:W-:-:S04]  /*14e30*/  @!P5 IMAD R23, R156, R17, RZ ;  /* 0x000000119c17d224 */ /* 0x008fc800078e02ff */
[-C--:B0-----:R-:W-:Y:S01]  /*14e40*/  @!P0 IMAD R13, R153, R17.reuse, RZ ;  /* 0x00000011990d8224 */ /* 0x081fe200078e02ff */
[----:B------:R0:W-:Y:S01]  /*14e50*/  @!P5 STG.E.U8 desc[UR36][R4.64+0xf1], R23 ;  /* 0x0000f1170400d986 */ /* 0x0001e2000c101124 */
[----:B------:R-:W-:Y:S02]  /*14e60*/  ISETP.LT.OR P2, PT, R0, 0xfa, !P2 ;  /* 0x000000fa0000780c */ /* 0x000fe40005741670 */
[-C--:B--2---:R-:W-:Y:S01]  /*14e70*/  @!P3 IMAD R15, R152, R17.reuse, RZ ;  /* 0x00000011980fb224 */ /* 0x084fe200078e02ff */
[----:B------:R2:W-:Y:S01]  /*14e80*/  @!P0 STG.E.U8 desc[UR36][R10.64+0xf0], R13 ;  /* 0x0000f00d0a008986 */ /* 0x0005e2000c101124 */
[----:B------:R-:W-:Y:S02]  /*14e90*/  ISETP.GE.AND P0, PT, R154, 0x81, PT ;  /* 0x000000819a00780c */ /* 0x000fe40003f06270 */
[----:B-1----:R-:W-:Y:S01]  /*14ea0*/  @!P4 IMAD R21, R22, R17, RZ ;  /* 0x000000111615c224 */ /* 0x002fe200078e02ff */
[C---:B------:R-:W-:Y:S01]  /*14eb0*/  ISETP.LT.OR P5, PT, R0.reuse, 0xf9, !P1 ;  /* 0x000000f90000780c */ /* 0x040fe20004fa1670 */
[----:B------:R1:W-:Y:S01]  /*14ec0*/  @!P3 STG.E.U8 desc[UR36][R10.64+0xf1], R15 ;  /* 0x0000f10f0a00b986 */ /* 0x0003e2000c101124 */
[----:B------:R-:W-:-:S02]  /*14ed0*/  ISETP.LT.OR P1, PT, R0, 0xfa, !P1 ;  /* 0x000000fa0000780c */ /* 0x000fc40004f21670 */
[C---:B------:R-:W-:Y:S01]  /*14ee0*/  ISETP.LT.OR P3, PT, R0.reuse, 0x1, !P0 ;  /* 0x000000010000780c */ /* 0x040fe20004761670 */
[----:B------:R-:W-:Y:S01]  /*14ef0*/  @!P4 STG.E.U8 desc[UR36][R4.64+0xf8], R21 ;  /* 0x0000f8150400c986 */ /* 0x000fe2000c101124 */
[----:B------:R-:W-:Y:S01]  /*14f00*/  ISETP.LT.OR P4, PT, R0, 0x2, !P0 ;  /* 0x000000020000780c */ /* 0x000fe20004781670 */
[----:B----4-:R-:W-:-:S05]  /*14f10*/  @!P2 IMAD R3, R20, R17, RZ ;  /* 0x000000111403a224 */ /* 0x010fca00078e02ff */
[----:B------:R3:W-:Y:S01]  /*14f20*/  @!P2 STG.E.U8 desc[UR36][R4.64+0xf9], R3 ;  /* 0x0000f9030400a986 */ /* 0x0007e2000c101124 */
[-C--:B0-----:R-:W-:Y:S02]  /*14f30*/  @!P5 IMAD R23, R14, R17.reuse, RZ ;  /* 0x000000110e17d224 */ /* 0x081fe400078e02ff */
[-C--:B--2---:R-:W-:Y:S01]  /*14f40*/  @!P1 IMAD R13, R12, R17.reuse, RZ ;  /* 0x000000110c0d9224 */ /* 0x084fe200078e02ff */
[----:B------:R-:W-:Y:S01]  /*14f50*/  ISETP.GE.AND P2, PT, R154, 0x89, PT ;  /* 0x000000899a00780c */ /* 0x000fe20003f46270 */
[-C--:B-1----:R-:W-:Y:S02]  /*14f60*/  @!P3 IMAD R15, R24, R17.reuse, RZ ;  /* 0x00000011180fb224 */ /* 0x082fe400078e02ff */
[----:B------:R-:W-:Y:S01]  /*14f70*/  @!P4 IMAD R25, R25, R17, RZ ;  /* 0x000000111919c224 */ /* 0x000fe200078e02ff */
[----:B------:R-:W-:Y:S01]  /*14f80*/  @!P5 STG.E.U8 desc[UR36][R10.64+0xf8], R23 ;  /* 0x0000f8170a00d986 */ /* 0x000fe2000c101124 */
[----:B------:R-:W-:-:S03]  /*14f90*/  ISETP.LT.OR P5, PT, R0, 0x1, !P2 ;  /* 0x000000010000780c */ /* 0x000fc600057a1670 */
[----:B------:R-:W-:Y:S01]  /*14fa0*/  @!P1 STG.E.U8 desc[UR36][R10.64+0xf9], R13 ;  /* 0x0000f90d0a009986 */ /* 0x000fe2000c101124 */
[----:B------:R-:W-:-:S03]  /*14fb0*/  ISETP.LT.OR P1, PT, R0, 0x2, !P2 ;  /* 0x000000020000780c */ /* 0x000fc60005721670 */
[----:B------:R-:W-:Y:S01]  /*14fc0*/  @!P3 STG.E.U8 desc[UR36][R6.64], R15 ;  /* 0x0000000f0600b986 */ /* 0x000fe2000c101124 */
[----:B------:R-:W-:-:S03]  /*14fd0*/  ISETP.LT.OR P3, PT, R0, 0x9, !P0 ;  /* 0x000000090000780c */ /* 0x000fc60004761670 */
[----:B------:R-:W-:Y:S01]  /*14fe0*/  @!P4 STG.E.U8 desc[UR36][R6.64+0x1], R25 ;  /* 0x000001190600c986 */ /* 0x000fe2000c101124 */
[----:B------:R-:W-:Y:S01]  /*14ff0*/  ISETP.LT.OR P4, PT, R0, 0xa, !P0 ;  /* 0x0000000a0000780c */ /* 0x000fe20004781670 */
[----:B---3--:R-:W-:-:S04]  /*15000*/  @!P5 IMAD R3, R26, R17, RZ ;  /* 0x000000111a03d224 */ /* 0x008fc800078e02ff */
[----:B------:R-:W-:-:S04]  /*15010*/  @!P1 IMAD R27, R27, R17, RZ ;  /* 0x000000111b1b9224 */ /* 0x000fc800078e02ff */
[-C--:B------:R-:W-:Y:S01]  /*15020*/  @!P3 IMAD R5, R28, R17.reuse, RZ ;  /* 0x000000111c05b224 */ /* 0x080fe200078e02ff */
[----:B------:R0:W-:Y:S03]  /*15030*/  @!P5 STG.E.U8 desc[UR36][R8.64], R3 ;  /* 0x000000030800d986 */ /* 0x0001e6000c101124 */
[----:B------:R-:W-:Y:S01]  /*15040*/  @!P4 IMAD R29, R29, R17, RZ ;  /* 0x000000111d1dc224 */ /* 0x000fe200078e02ff */
[----:B------:R-:W-:Y:S01]  /*15050*/  @!P1 STG.E.U8 desc[UR36][R8.64+0x1], R27 ;  /* 0x0000011b08009986 */ /* 0x000fe2000c101124 */
[C---:B------:R-:W-:Y:S02]  /*15060*/  ISETP.LT.OR P5, PT, R0.reuse, 0x9, !P2 ;  /* 0x000000090000780c */ /* 0x040fe400057a1670 */
[C---:B------:R-:W-:Y:S01]  /*15070*/  ISETP.LT.OR P1, PT, R0.reuse, 0xa, !P2 ;  /* 0x0000000a0000780c */ /* 0x040fe20005721670 */
[----:B------:R-:W-:Y:S01]  /*15080*/  @!P3 STG.E.U8 desc[UR36][R6.64+0x8], R5 ;  /* 0x000008050600b986 */ /* 0x000fe2000c101124 */
[----:B------:R-:W-:-:S03]  /*15090*/  ISETP.LT.OR P3, PT, R0, 0x11, !P0 ;  /* 0x000000110000780c */ /* 0x000fc60004761670 */
[----:B------:R-:W-:Y:S01]  /*150a0*/  @!P4 STG.E.U8 desc[UR36][R6.64+0x9], R29 ;  /* 0x0000091d0600c986 */ /* 0x000fe2000c101124 */
[----:B------:R-:W-:-:S05]  /*150b0*/  ISETP.LT.OR P4, PT, R0, 0x12, !P0 ;  /* 0x000000120000780c */ /* 0x000fca0004781670 */
[-C--:B0-----:R-:W-:Y:S02]  /*150c0*/  @!P5 IMAD R3, R30, R17.reuse, RZ ;  /* 0x000000111e03d224 */ /* 0x081fe400078e02ff */
[-C--:B------:R-:W-:Y:S02]  /*150d0*/  @!P1 IMAD R31, R31, R17.reuse, RZ ;  /* 0x000000111f1f9224 */ /* 0x080fe400078e02ff */
[-C--:B------:R-:W-:Y:S01]  /*150e0*/  @!P3 IMAD R11, R32, R17.reuse, RZ ;  /* 0x00000011200bb224 */ /* 0x080fe200078e02ff */
[----:B------:R0:W-:Y:S03]  /*150f0*/  @!P5 STG.E.U8 desc[UR36][R8.64+0x8], R3 ;  /* 0x000008030800d986 */ /* 0x0001e6000c101124 */
[----:B------:R-:W-:Y:S01]  /*15100*/  @!P4 IMAD R33, R33, R17, RZ ;  /* 0x000000112121c224 */ /* 0x000fe200078e02ff */
[----:B------:R-:W-:Y:S01]  /*15110*/  @!P1 STG.E.U8 desc[UR36][R8.64+0x9], R31 ;  /* 0x0000091f08009986 */ /* 0x000fe2000c101124 */
[----:B------:R-:W-:-:S02]  /*15120*/  ISETP.LT.OR P5, PT, R0, 0x11, !P2 ;  /* 0x000000110000780c */ /* 0x000fc400057a1670 */
        /* <DEDUP_REMOVED lines=301> */
[----:B------:R1:W-:Y:S01]  /*16400*/  @!P3 STG.E.U8 desc[UR36][R6.64+0xd8], R5 ;  /* 0x0000d8050600b986 */ /* 0x0003e2000c101124 */
        /* <DEDUP_REMOVED lines=15> */
[-C--:B-1----:R-:W-:Y:S02]  /*16500*/  @!P5 IMAD R5, R138, R17.reuse, RZ ;  /* 0x000000118a05d224 */ /* 0x082fe400078e02ff */
[-C--:B------:R-:W-:Y:S02]  /*16510*/  @!P1 IMAD R139, R139, R17.reuse, RZ ;  /* 0x000000118b8b9224 */ /* 0x080fe400078e02ff */
[-C--:B0-----:R-:W-:Y:S01]  /*16520*/  @!P3 IMAD R3, R140, R17.reuse, RZ ;  /* 0x000000118c03b224 */ /* 0x081fe200078e02ff */
[----:B------:R0:W-:Y:S03]  /*16530*/  @!P5 STG.E.U8 desc[UR36][R8.64+0xe0], R5 ;  /* 0x0000e0050800d986 */ /* 0x0001e6000c101124 */
[----:B------:R-:W-:Y:S01]  /*16540*/  @!P4 IMAD R141, R141, R17, RZ ;  /* 0x000000118d8dc224 */ /* 0x000fe200078e02ff */
[----:B------:R-:W-:Y:S01]  /*16550*/  @!P1 STG.E.U8 desc[UR36][R8.64+0xe1], R139 ;  /* 0x0000e18b08009986 */ /* 0x000fe2000c101124 */
[----:B------:R-:W-:-:S03]  /*16560*/  ISETP.LT.OR P1, PT, R0, 0xe9, !P2 ;  /* 0x000000e90000780c */ /* 0x000fc60005721670 */
[----:B------:R1:W-:Y:S01]  /*16570*/  @!P3 STG.E.U8 desc[UR36][R6.64+0xe8], R3 ;  /* 0x0000e8030600b986 */ /* 0x0003e2000c101124 */
[----:B------:R-:W-:-:S03]  /*16580*/  ISETP.LT.OR P3, PT, R0, 0xea, !P2 ;  /* 0x000000ea0000780c */ /* 0x000fc60005761670 */
[----:B------:R-:W-:Y:S01]  /*16590*/  @!P4 STG.E.U8 desc[UR36][R6.64+0xe9], R141 ;  /* 0x0000e98d0600c986 */ /* 0x000fe2000c101124 */
[C---:B------:R-:W-:Y:S02]  /*165a0*/  ISETP.LT.OR P4, PT, R0.reuse, 0xf2, !P0 ;  /* 0x000000f20000780c */ /* 0x040fe40004781670 */
[----:B------:R-:W-:-:S03]  /*165b0*/  ISETP.LT.OR P5, PT, R0, 0xf1, !P0 ;  /* 0x000000f10000780c */ /* 0x000fc600047a1670 */
[----:B--2---:R-:W-:-:S04]  /*165c0*/  @!P1 IMAD R11, R142, R17, RZ ;  /* 0x000000118e0b9224 */ /* 0x004fc800078e02ff */
[----:B------:R-:W-:-:S04]  /*165d0*/  @!P3 IMAD R143, R143, R17, RZ ;  /* 0x000000118f8fb224 */ /* 0x000fc800078e02ff */
[-C--:B------:R-:W-:Y:S02]  /*165e0*/  @!P4 IMAD R145, R145, R17.reuse, RZ ;  /* 0x000000119191c224 */ /* 0x080fe400078e02ff */
[----:B0-----:R-:W-:Y:S01]  /*165f0*/  @!P5 IMAD R5, R144, R17, RZ ;  /* 0x000000119005d224 */ /* 0x001fe200078e02ff */
[----:B------:R0:W-:Y:S01]  /*16600*/  @!P1 STG.E.U8 desc[UR36][R8.64+0xe8], R11 ;  /* 0x0000e80b08009986 */ /* 0x0001e2000c101124 */
[----:B------:R-:W-:-:S03]  /*16610*/  ISETP.LT.OR P1, PT, R0, 0xf1, !P2 ;  /* 0x000000f10000780c */ /* 0x000fc60005721670 */
[----:B------:R-:W-:Y:S01]  /*16620*/  @!P3 STG.E.U8 desc[UR36][R8.64+0xe9], R143 ;  /* 0x0000e98f0800b986 */ /* 0x000fe2000c101124 */
[----:B------:R-:W-:-:S03]  /*16630*/  ISETP.LT.OR P3, PT, R0, 0xf9, !P0 ;  /* 0x000000f90000780c */ /* 0x000fc60004761670 */
[----:B------:R-:W-:Y:S01]  /*16640*/  @!P4 STG.E.U8 desc[UR36][R6.64+0xf1], R145 ;  /* 0x0000f1910600c986 */ /* 0x000fe2000c101124 */
[C---:B------:R-:W-:Y:S02]  /*16650*/  ISETP.LT.OR P4, PT, R0.reuse, 0xf2, !P2 ;  /* 0x000000f20000780c */ /* 0x040fe40005781670 */
[C---:B------:R-:W-:Y:S01]  /*16660*/  ISETP.LT.OR P0, PT, R0.reuse, 0xfa, !P0 ;  /* 0x000000fa0000780c */ /* 0x040fe20004701670 */
[----:B------:R2:W-:Y:S01]  /*16670*/  @!P5 STG.E.U8 desc[UR36][R6.64+0xf0], R5 ;  /* 0x0000f0050600d986 */ /* 0x0005e2000c101124 */
[C---:B------:R-:W-:Y:S02]  /*16680*/  ISETP.LT.OR P5, PT, R0.reuse, 0xf9, !P2 ;  /* 0x000000f90000780c */ /* 0x040fe400057a1670 */
[----:B------:R-:W-:Y:S01]  /*16690*/  ISETP.LT.OR P2, PT, R0, 0xfa, !P2 ;  /* 0x000000fa0000780c */ /* 0x000fe20005741670 */
[-C--:B-1----:R-:W-:Y:S02]  /*166a0*/  @!P1 IMAD R3, R146, R17.reuse, RZ ;  /* 0x0000001192039224 */ /* 0x082fe400078e02ff */
[----:B0-----:R-:W-:-:S04]  /*166b0*/  @!P3 IMAD R11, R148, R17, RZ ;  /* 0x00000011940bb224 */ /* 0x001fc800078e02ff */
[-C--:B------:R-:W-:Y:S02]  /*166c0*/  @!P4 IMAD R147, R147, R17.reuse, RZ ;  /* 0x000000119393c224 */ /* 0x080fe400078e02ff */
[-C--:B------:R-:W-:Y:S02]  /*166d0*/  @!P0 IMAD R149, R149, R17.reuse, RZ ;  /* 0x0000001195958224 */ /* 0x080fe400078e02ff */
[-C--:B--2---:R-:W-:Y:S02]  /*166e0*/  @!P5 IMAD R5, R150, R17.reuse, RZ ;  /* 0x000000119605d224 */ /* 0x084fe400078e02ff */
[----:B------:R-:W-:Y:S01]  /*166f0*/  @!P2 IMAD R151, R151, R17, RZ ;  /* 0x000000119797a224 */ /* 0x000fe200078e02ff */
[----:B------:R0:W-:Y:S04]  /*16700*/  @!P1 STG.E.U8 desc[UR36][R8.64+0xf0], R3 ;  /* 0x0000f00308009986 */ /* 0x0001e8000c101124 */
[----:B------:R0:W-:Y:S04]  /*16710*/  @!P4 STG.E.U8 desc[UR36][R8.64+0xf1], R147 ;  /* 0x0000f1930800c986 */ /* 0x0001e8000c101124 */
[----:B------:R0:W-:Y:S04]  /*16720*/  @!P3 STG.E.U8 desc[UR36][R6.64+0xf8], R11 ;  /* 0x0000f80b0600b986 */ /* 0x0001e8000c101124 */
[----:B------:R0:W-:Y:S04]  /*16730*/  @!P0 STG.E.U8 desc[UR36][R6.64+0xf9], R149 ;  /* 0x0000f99506008986 */ /* 0x0001e8000c101124 */
[----:B------:R0:W-:Y:S04]  /*16740*/  @!P5 STG.E.U8 desc[UR36][R8.64+0xf8], R5 ;  /* 0x0000f8050800d986 */ /* 0x0001e8000c101124 */
[----:B------:R0:W-:Y:S02]  /*16750*/  @!P2 STG.E.U8 desc[UR36][R8.64+0xf9], R151 ;  /* 0x0000f9970800a986 */ /* 0x0001e4000c101124 */
.L_x_548:
[----:B------:R-:W-:Y:S05]  /*16760*/  BSYNC B0 ;  /* 0x0000000000007941 */ /* 0x000fea0003800000 */
.L_x_34:
[----:B0-----:R-:W5:Y:S04]  /*16770*/  LDL.LU R3, [R1+0x200] ;  /* 0x0002000001037983 */ /* 0x001f680000300800 */
[----:B------:R-:W5:Y:S01]  /*16780*/  LDL.LU R2, [R1+0x204] ;  /* 0x0002040001027983 */ /* 0x000f620000300800 */
[----:B------:R-:W-:Y:S01]  /*16790*/  ULDC UR4, c[0x0][0xc] ;  /* 0x0000030000047ab9 */ /* 0x000fe20000000800 */
[----:B------:R-:W-:Y:S01]  /*167a0*/  ULDC UR5, c[0x0][0x10] ;  /* 0x0000040000057ab9 */ /* 0x000fe20000000800 */
[----:B------:R-:W5:Y:S01]  /*167b0*/  LDC R5, c[0x0][0x14] ;  /* 0x00000500ff057b82 */ /* 0x000f620000000800 */
[----:B------:R-:W-:Y:S01]  /*167c0*/  UIMAD.WIDE.U32 UR4, UR4, UR5, URZ ;  /* 0x00000005040472a5 */ /* 0x000fe2000f8e003f */
[----:B------:R-:W-:Y:S01]  /*167d0*/  PRMT R0, RZ, 0x7610, R0 ;  /* 0x00007610ff007816 */ /* 0x000fe20000000000 */
[----:B------:R-:W-:Y:S01]  /*167e0*/  UMOV UR42, 0xffffffff ;  /* 0xffffffff002a7882 */ /* 0x000fe20000000000 */
[----:B------:R-:W-:-:S03]  /*167f0*/  UMOV UR43, 0xffffffff ;  /* 0xffffffff002b7882 */ /* 0x000fc60000000000 */
[----:B-----5:R-:W-:-:S04]  /*16800*/  IMAD.WIDE.U32 R2, R5, UR4, R2 ;  /* 0x0000000405027c25 */ /* 0x020fc8000f8e0002 */
[----:B------:R-:W-:Y:S01]  /*16810*/  IMAD R5, R5, UR5, RZ ;  /* 0x0000000505057c24 */ /* 0x000fe2000f8e02ff */
[----:B------:R-:W-:Y:S01]  /*16820*/  ULDC.64 UR4, c[0x0][0x650] ;  /* 0x0001940000047ab9 */ /* 0x000fe20000000a00 */
[----:B-1-3--:R-:W-:Y:S01]  /*16830*/  IMAD.MOV.U32 R6, RZ, RZ, R2 ;  /* 0x000000ffff067224 */ /* 0x00afe200078e0002 */
[----:B------:R-:W-:Y:S02]  /*16840*/  ISETP.GE.U32.AND P0, PT, R2, UR4, PT ;  /* 0x0000000402007c0c */ /* 0x000fe4000bf06070 */
[----:B------:R-:W-:-:S04]  /*16850*/  IADD3 R4, R3, R5, RZ ;  /* 0x0000000503047210 */ /* 0x000fc80007ffe0ff */
[----:B------:R-:W-:Y:S01]  /*16860*/  ISETP.GE.U32.AND.EX P0, PT, R4, UR5, PT, P0 ;  /* 0x0000000504007c0c */ /* 0x000fe2000bf06100 */
[----:B------:R0:W-:Y:S04]  /*16870*/  STL [R1+0x200], R4 ;  /* 0x0002000401007387 */ /* 0x0001e80000100800 */
[----:B------:R0:W-:Y:S08]  /*16880*/  STL [R1+0x204], R6 ;  /* 0x0002040601007387 */ /* 0x0001f00000100800 */
[----:B------:R-:W-:Y:S05]  /*16890*/  @P0 BRA `(.L_x_549) ;  /* 0x0000000400880947 */ /* 0x000fea0003800000 */
[----:B------:R-:W1:Y:S01]  /*168a0*/  S2UR UR6, SR_CTAID.X ;  /* 0x00000000000679c3 */ /* 0x000e620000002500 */
[----:B------:R-:W-:Y:S01]  /*168b0*/  ULDC.64 UR12, c[0x0][0x628] ;  /* 0x00018a00000c7ab9 */ /* 0x000fe20000000a00 */
[----:B------:R-:W-:Y:S01]  /*168c0*/  ULDC UR4, c[0x0][0x150] ;  /* 0x0000540000047ab9 */ /* 0x000fe20000000800 */
[----:B------:R-:W-:Y:S01]  /*168d0*/  ISETP.NE.U32.AND P0, PT, RZ, UR12, PT ;  /* 0x0000000cff007c0c */ /* 0x000fe2000bf05070 */
[----:B------:R-:W-:Y:S01]  /*168e0*/  ULDC UR15, c[0x0][0x630] ;  /* 0x00018c00000f7ab9 */ /* 0x000fe20000000800 */
[----:B------:R-:W-:Y:S01]  /*168f0*/  R2UR UR16, R6 ;  /* 0x00000000061072ca */ /* 0x000fe200000e0000 */
[----:B------:R-:W-:Y:S01]  /*16900*/  ULDC UR19, c[0x0][0x154] ;  /* 0x0000550000137ab9 */ /* 0x000fe20000000800 */
[----:B------:R-:W-:Y:S01]  /*16910*/  ISETP.NE.AND.EX P0, PT, RZ, UR13, PT, P0 ;  /* 0x0000000dff007c0c */ /* 0x000fe2000bf05300 */
[----:B------:R-:W3:Y:S01]  /*16920*/  S2UR UR18, SR_CTAID.Y ;  /* 0x00000000001279c3 */ /* 0x000ee20000002600 */
[----:B------:R-:W-:Y:S02]  /*16930*/  R2UR UR17, R4 ;  /* 0x00000000041172ca */ /* 0x000fe400000e0000 */
[----:B------:R-:W-:-:S02]  /*16940*/  R2UR UR10, R6 ;  /* 0x00000000060a72ca */ /* 0x000fc400000e0000 */
[----:B------:R-:W-:Y:S02]  /*16950*/  R2UR UR11, R4 ;  /* 0x00000000040b72ca */ /* 0x000fe400000e0000 */
[----:B-1----:R-:W-:-:S05]  /*16960*/  I2FP.F32.U32 R0, UR6 ;  /* 0x0000000600007c45 */ /* 0x002fca0008201000 */
[----:B------:R-:W-:-:S04]  /*16970*/  FMUL R0, R0, UR4 ;  /* 0x0000000400007c20 */ /* 0x000fc80008400000 */
[----:B------:R1:W0:Y:S01]  /*16980*/  F2I.U32.TRUNC.NTZ R2, R0 ;  /* 0x0000000000027305 */ /* 0x000222000020f000 */
[----:B---3--:R-:W-:Y:S05]  /*16990*/  @!P0 BRA `(.L_x_550) ;  /* 0x0000000000308947 */ /* 0x008fea0003800000 */
        /* <DEDUP_REMOVED lines=12> */
.L_x_550:
[----:B------:R-:W-:Y:S01]  /*16a60*/  USHF.R.U64 UR43, UR10, UR15, UR11 ;  /* 0x0000000f0a2b7299 */ /* 0x000fe2000800120b */
[----:B-1----:R-:W-:Y:S01]  /*16a70*/  I2FP.F32.U32 R0, UR18 ;  /* 0x0000001200007c45 */ /* 0x002fe20008201000 */
[----:B------:R-:W-:Y:S02]  /*16a80*/  USHF.R.U32.HI UR4, URZ, UR15, UR11 ;  /* 0x0000000f3f047299 */ /* 0x000fe4000801160b */
[----:B------:R-:W-:Y:S02]  /*16a90*/  UIADD3 UR10, UP0, URZ, -UR43, URZ ;  /* 0x8000002b3f0a7290 */ /* 0x000fe4000ff1e03f */
[----:B------:R-:W-:Y:S01]  /*16aa0*/  FMUL R0, R0, UR19 ;  /* 0x0000001300007c20 */ /* 0x000fe20008400000 */
[----:B------:R-:W-:Y:S01]  /*16ab0*/  ULDC.64 UR12, c[0x0][0x620] ;  /* 0x00018800000c7ab9 */ /* 0x000fe20000000a00 */
[----:B------:R-:W-:Y:S01]  /*16ac0*/  UIADD3.X UR4, URZ, ~UR4, URZ, UP0, !UPT ;  /* 0x800000043f047290 */ /* 0x000fe200087fe43f */
[----:B------:R-:W-:Y:S01]  /*16ad0*/  UMOV UR8, UR16 ;  /* 0x0000001000087c82 */ /* 0x000fe20008000000 */
[----:B------:R-:W-:-:S02]  /*16ae0*/  UMOV UR9, UR17 ;  /* 0x0000001100097c82 */ /* 0x000fc40008000000 */
[----:B------:R-:W-:Y:S01]  /*16af0*/  UIMAD UR4, UR4, UR12, URZ ;  /* 0x0000000c040472a4 */ /* 0x000fe2000f8e023f */
[----:B------:R-:W1:Y:S01]  /*16b00*/  F2I.U32.TRUNC.NTZ R0, R0 ;  /* 0x0000000000007305 */ /* 0x000e62000020f000 */
[----:B------:R-:W-:Y:S01]  /*16b10*/  UIMAD.WIDE.U32 UR8, UR10, UR12, UR8 ;  /* 0x0000000c0a0872a5 */ /* 0x000fe2000f8e0008 */
[----:B0-----:R-:W-:Y:S01]  /*16b20*/  R2UR UR12, R2 ;  /* 0x00000000020c72ca */ /* 0x001fe200000e0000 */
[----:B------:R-:W-:Y:S01]  /*16b30*/  UIMAD UR10, UR10, UR13, UR4 ;  /* 0x0000000d0a0a72a4 */ /* 0x000fe2000f8e0204 */
[----:B------:R-:W-:Y:S01]  /*16b40*/  ULDC UR11, c[0x0][0x618] ;  /* 0x00018600000b7ab9 */ /* 0x000fe20000000800 */
[----:B------:R-:W-:Y:S02]  /*16b50*/  ULDC UR21, c[0x0][0x658] ;  /* 0x0001960000157ab9 */ /* 0x000fe40000000800 */
[----:B------:R-:W-:Y:S01]  /*16b60*/  UIADD3 UR9, UR9, UR10, URZ ;  /* 0x0000000a09097290 */ /* 0x000fe2000fffe03f */
[----:B------:R-:W-:Y:S01]  /*16b70*/  UMOV UR15, 0xffffffff ;  /* 0xffffffff000f7882 */ /* 0x000fe20000000000 */
[----:B------:R-:W-:Y:S01]  /*16b80*/  ULDC.64 UR4, c[0x0][0x640] ;  /* 0x0001900000047ab9 */ /* 0x000fe20000000a00 */
[----:B------:R-:W-:Y:S01]  /*16b90*/  USHF.L.U32 UR15, UR15, UR21, URZ ;  /* 0x000000150f0f7299 */ /* 0x000fe2000800063f */
[----:B------:R-:W-:Y:S01]  /*16ba0*/  ISETP.NE.U32.AND P0, PT, RZ, UR4, PT ;  /* 0x00000004ff007c0c */ /* 0x000fe2000bf05070 */
[----:B------:R-:W-:-:S02]  /*16bb0*/  USHF.R.U64 UR16, UR8, UR11, UR9 ;  /* 0x0000000b08107299 */ /* 0x000fc40008001209 */
[----:B------:R-:W-:Y:S01]  /*16bc0*/  USHF.R.U32.HI UR8, URZ, UR11, UR9 ;  /* 0x0000000b3f087299 */ /* 0x000fe20008011609 */
[----:B-1----:R-:W-:Y:S01]  /*16bd0*/  R2UR UR14, R0 ;  /* 0x00000000000e72ca */ /* 0x002fe200000e0000 */
[----:B------:R-:W-:Y:S01]  /*16be0*/  ULDC UR17, c[0x0][0x608] ;  /* 0x0001820000117ab9 */ /* 0x000fe20000000800 */
[----:B------:R-:W-:Y:S01]  /*16bf0*/  ULOP3.LUT UR41, URZ, UR15, URZ, 0x33, !UPT ;  /* 0x0000000f3f297292 */ /* 0x000fe2000f8e333f */
[----:B------:R-:W-:Y:S01]  /*16c00*/  ISETP.NE.AND.EX P0, PT, RZ, UR5, PT, P0 ;  /* 0x00000005ff007c0c */ /* 0x000fe2000bf05300 */
[----:B------:R-:W-:Y:S02]  /*16c10*/  USHF.R.U64 UR15, UR16, UR17, UR8 ;  /* 0x00000011100f7299 */ /* 0x000fe40008001208 */
[----:B------:R-:W-:Y:S02]  /*16c20*/  USHF.R.U32.HI UR8, URZ, UR17, UR8 ;  /* 0x000000113f087299 */ /* 0x000fe40008011608 */
[----:B------:R-:W-:Y:S02]  /*16c30*/  UIADD3 UR12, -UR12, URZ, URZ ;  /* 0x0000003f0c0c7290 */ /* 0x000fe4000fffe13f */
[----:B------:R-:W-:Y:S01]  /*16c40*/  USHF.R.U64 UR17, UR15, UR21, UR8 ;  /* 0x000000150f117299 */ /* 0x000fe20008001208 */
[----:B------:R-:W-:Y:S01]  /*16c50*/  UMOV UR19, 0x1 ;  /* 0x0000000100137882 */ /* 0x000fe20000000000 */
[----:B------:R-:W-:Y:S01]  /*16c60*/  ULDC UR13, c[0x0][0x144] ;  /* 0x00005100000d7ab9 */ /* 0x000fe20000000800 */
[----:B------:R-:W-:Y:S01]  /*16c70*/  ULDC UR7, c[0x0][0x600] ;  /* 0x0001800000077ab9 */ /* 0x000fe20000000800 */
[----:B------:R-:W-:-:S02]  /*16c80*/  USHF.L.U32 UR24, UR19, UR21, URZ ;  /* 0x0000001513187299 */ /* 0x000fc4000800063f */
[----:B------:R-:W-:Y:S02]  /*16c90*/  USHF.R.U32.HI UR8, URZ, UR21, UR8 ;  /* 0x000000153f087299 */ /* 0x000fe40008011608 */
[----:B------:R-:W-:Y:S02]  /*16ca0*/  UIMAD UR21, UR13, UR12, UR6 ;  /* 0x0000000c0d1572a4 */ /* 0x000fe4000f8e0206 */
[----:B------:R-:W-:Y:S02]  /*16cb0*/  UIADD3 UR20, UR7, -0x1, URZ ;  /* 0xffffffff07147890 */ /* 0x000fe4000fffe03f */
[----:B------:R-:W-:Y:S01]  /*16cc0*/  UIADD3 UR19, -UR14, URZ, URZ ;  /* 0x0000003f0e137290 */ /* 0x000fe2000fffe13f */
[----:B------:R-:W-:Y:S01]  /*16cd0*/  ULDC UR25, c[0x0][0x148] ;  /* 0x0000520000197ab9 */ /* 0x000fe20000000800 */
[----:B------:R-:W-:Y:S01]  /*16ce0*/  ULDC UR22, c[0x0][0x648] ;  /* 0x0001920000167ab9 */ /* 0x000fe20000000800 */
[----:B------:R-:W-:Y:S01]  /*16cf0*/  ULDC UR23, c[0x0][0x638] ;  /* 0x00018e0000177ab9 */ /* 0x000fe20000000800 */
        /* <DEDUP_REMOVED lines=14> */
.L_x_551:
[----:B------:R-:W-:Y:S01]  /*16de0*/  UISETP.NE.AND UP0, UPT, UR46, URZ, UPT ;  /* 0x0000003f2e00728c */ /* 0x000fe2000bf05270 */
[----:B------:R-:W-:Y:S01]  /*16df0*/  MOV R0, 0x1 ;  /* 0x0000000100007802 */ /* 0x000fe20000000f00 */
[----:B------:R-:W-:Y:S02]  /*16e00*/  USHF.R.U64 UR4, UR6, UR22, UR8 ;  /* 0x0000001606047299 */ /* 0x000fe40008001208 */
[----:B------:R-:W-:Y:S02]  /*16e10*/  ULOP3.LUT UR41, UR15, UR41, URZ, 0xc0, !UPT ;  /* 0x000000290f297292 */ /* 0x000fe4000f8ec03f */
[----:B------:R-:W-:Y:S02]  /*16e20*/  UIADD3 UR5, -UR4, URZ, URZ ;  /* 0x0000003f04057290 */ /* 0x000fe4000fffe13f */
[----:B------:R-:W-:Y:S02]  /*16e30*/  UIMAD UR41, UR24, UR4, UR41 ;  /* 0x00000004182972a4 */ /* 0x000fe4000f8e0229 */
[----:B------:R-:W-:-:S02]  /*16e40*/  ULOP3.LUT UR16, UR16, UR20, URZ, 0xc0, !UPT ;  /* 0x0000001410107292 */ /* 0x000fc4000f8ec03f */
[----:B------:R-:W-:Y:S02]  /*16e50*/  @UP0 UIMAD UR21, UR25, UR19, UR18 ;  /* 0x00000013191502a4 */ /* 0x000fe4000f8e0212 */
[----:B------:R-:W-:-:S03]  /*16e60*/  UIMAD UR4, UR5, UR23, UR17 ;  /* 0x00000017050472a4 */ /* 0x000fc6000f8e0211 */
[----:B------:R-:W-:Y:S01]  /*16e70*/  ULDC UR5, c[0x0][0x610] ;  /* 0x0001840000057ab9 */ /* 0x000fe20000000800 */
[----:B------:R-:W-:Y:S02]  /*16e80*/  UIMAD UR4, UR4, UR7, UR16 ;  /* 0x00000007040472a4 */ /* 0x000fe4000f8e0210 */
[----:B------:R-:W-:-:S04]  /*16e90*/  UIMAD UR41, UR41, UR5, UR21 ;  /* 0x00000005292972a4 */ /* 0x000fc8000f8e0215 */
[----:B------:R-:W-:Y:S02]  /*16ea0*/  USEL UR42, UR4, UR41, !UP0 ;  /* 0x00000029042a7287 */ /* 0x000fe4000c000000 */
[----:B------:R-:W-:-:S12]  /*16eb0*/  USEL UR41, UR41, UR4, !UP0 ;  /* 0x0000000429297287 */ /* 0x000fd8000c000000 */
.L_x_549:
[----:B------:R-:W-:-:S13]  /*16ec0*/  LOP3.LUT P0, RZ, R0, 0xff, RZ, 0xc0, !PT ;  /* 0x000000ff00ff7812 */ /* 0x000fda000780c0ff */
[----:B------:R-:W-:Y:S05]  /*16ed0*/  @P0 BRA `(.L_x_552) ;  /* 0xfffffea400100947 */ /* 0x000fea000383ffff */
[----:B------:R-:W-:Y:S05]  /*16ee0*/  EXIT ;  /* 0x000000000000794d */ /* 0x000fea0003800000 */
.L_x_7:
[----:B------:R-:W2:Y:S01]  /*16ef0*/  LDL R5, [R1+0x204] ;  /* 0x0002040001057983 */ /* 0x000ea20000100800 */
[----:B------:R-:W-:-:S03]  /*16f00*/  ULDC.64 UR4, c[0x0][0x650] ;  /* 0x0001940000047ab9 */ /* 0x000fc60000000a00 */
[----:B------:R-:W3:Y:S01]  /*16f10*/  LDL R3, [R1+0x200] ;  /* 0x0002000001037983 */ /* 0x000ee20000100800 */
[----:B------:R-:W-:Y:S01]  /*16f20*/  PRMT R0, RZ, 0x7610, R0 ;  /* 0x00007610ff007816 */ /* 0x000fe20000000000 */
[----:B------:R-:W-:Y:S01]  /*16f30*/  IMAD.MOV.U32 R4, RZ, RZ, -0x1 ;  /* 0xffffffffff047424 */ /* 0x000fe200078e00ff */
[----:B------:R-:W-:Y:S01]  /*16f40*/  MOV R2, 0xffffffff ;  /* 0xffffffff00027802 */ /* 0x000fe20000000f00 */
[----:B------:R-:W-:Y:S01]  /*16f50*/  IMAD.MOV.U32 R11, RZ, RZ, -0x1 ;  /* 0xffffffffff0b7424 */ /* 0x000fe200078e00ff */
[----:B--2---:R-:W-:-:S04]  /*16f60*/  ISETP.GE.U32.AND P0, PT, R5, UR4, PT ;  /* 0x0000000405007c0c */ /* 0x004fc8000bf06070 */
[----:B---3--:R-:W-:-:S13]  /*16f70*/  ISETP.GE.U32.AND.EX P0, PT, R3, UR5, PT, P0 ;  /* 0x0000000503007c0c */ /* 0x008fda000bf06100 */
        /* <DEDUP_REMOVED lines=21> */
.L_x_554:
[----:B------:R-:W-:Y:S01]  /*170d0*/  USHF.R.U64 UR4, UR14, UR19, UR15 ;  /* 0x000000130e047299 */ /* 0x000fe2000800120f */
[----:B------:R-:W-:Y:S01]  /*170e0*/  R2UR UR7, R3 ;  /* 0x00000000030772ca */ /* 0x000fe200000e0000 */
[----:B------:R-:W-:Y:S02]  /*170f0*/  USHF.R.U32.HI UR5, URZ, UR19, UR15 ;  /* 0x000000133f057299 */ /* 0x000fe4000801160f */
[----:B------:R-:W-:Y:S01]  /*17100*/  UIADD3 UR13, UP0, URZ, -UR4, URZ ;  /* 0x800000043f0d7290 */ /* 0x000fe2000ff1e03f */
[----:B------:R-:W-:Y:S01]  /*17110*/  ULDC.64 UR14, c[0x0][0x620] ;  /* 0x00018800000e7ab9 */ /* 0x000fe20000000a00 */
[----:B------:R-:W-:Y:S02]  /*17120*/  UMOV UR6, UR20 ;  /* 0x0000001400067c82 */ /* 0x000fe40008000000 */
[----:B------:R-:W-:Y:S02]  /*17130*/  UIADD3.X UR5, URZ, ~UR5, URZ, UP0, !UPT ;  /* 0x800000053f057290 */ /* 0x000fe400087fe43f */
[----:B------:R-:W-:-:S02]  /*17140*/  UISETP.NE.AND UP1, UPT, UR46, URZ, UPT ;  /* 0x0000003f2e00728c */ /* 0x000fc4000bf25270 */
[----:B------:R-:W-:Y:S02]  /*17150*/  UIMAD UR5, UR5, UR14, URZ ;  /* 0x0000000e050572a4 */ /* 0x000fe4000f8e023f */
[----:B------:R-:W-:Y:S02]  /*17160*/  UIMAD.WIDE.U32 UR6, UR13, UR14, UR6 ;  /* 0x0000000e0d0672a5 */ /* 0x000fe4000f8e0006 */
[----:B------:R-:W-:Y:S01]  /*17170*/  UIMAD UR5, UR13, UR15, UR5 ;  /* 0x0000000f0d0572a4 */ /* 0x000fe2000f8e0205 */
[----:B------:R-:W-:Y:S02]  /*17180*/  ULDC UR14, c[0x0][0x608] ;  /* 0x00018200000e7ab9 */ /* 0x000fe40000000800 */
[----:B------:R-:W-:Y:S01]  /*17190*/  ULDC UR13, c[0x0][0x618] ;  /* 0x00018600000d7ab9 */ /* 0x000fe20000000800 */
[----:B------:R-:W-:Y:S01]  /*171a0*/  UIADD3 UR5, UR7, UR5, URZ ;  /* 0x0000000507057290 */ /* 0x000fe2000fffe03f */
[----:B------:R-:W-:Y:S01]  /*171b0*/  ULDC UR22, c[0x0][0x658] ;  /* 0x0001960000167ab9 */ /* 0x000fe20000000800 */
[----:B------:R-:W-:-:S02]  /*171c0*/  @UP1 UIMAD UR8, UR11, UR12, UR10 ;  /* 0x0000000c0b0812a4 */ /* 0x000fc4000f8e020a */
[----:B------:R-:W-:Y:S02]  /*171d0*/  USHF.R.U64 UR17, UR6, UR13, UR5 ;  /* 0x0000000d06117299 */ /* 0x000fe40008001205 */
[----:B------:R-:W-:Y:S01]  /*171e0*/  USHF.R.U32.HI UR5, URZ, UR13, UR5 ;  /* 0x0000000d3f057299 */ /* 0x000fe20008011605 */
[----:B------:R-:W-:Y:S01]  /*171f0*/  ULDC.64 UR6, c[0x0][0x640] ;  /* 0x0001900000067ab9 */ /* 0x000fe20000000a00 */
[----:B------:R-:W-:Y:S01]  /*17200*/  UMOV UR10, 0xffffffff ;  /* 0xffffffff000a7882 */ /* 0x000fe20000000000 */
[----:B------:R-:W-:Y:S01]  /*17210*/  ISETP.NE.U32.AND P0, PT, RZ, UR6, PT ;  /* 0x00000006ff007c0c */ /* 0x000fe2000bf05070 */
[----:B------:R-:W-:Y:S02]  /*17220*/  USHF.R.U64 UR18, UR17, UR14, UR5 ;  /* 0x0000000e11127299 */ /* 0x000fe40008001205 */
[----:B------:R-:W-:Y:S01]  /*17230*/  USHF.R.U32.HI UR5, URZ, UR14, UR5 ;  /* 0x0000000e3f057299 */ /* 0x000fe20008011605 */
[----:B------:R-:W-:Y:S01]  /*17240*/  ISETP.NE.AND.EX P0, PT, RZ, UR7, PT, P0 ;  /* 0x00000007ff007c0c */ /* 0x000fe2000bf05300 */
[----:B------:R-:W-:-:S02]  /*17250*/  USHF.L.U32 UR11, UR10, UR22, URZ ;  /* 0x000000160a0b7299 */ /* 0x000fc4000800063f */
[----:B------:R-:W-:Y:S01]  /*17260*/  USHF.R.U64 UR19, UR18, UR22, UR5 ;  /* 0x0000001612137299 */ /* 0x000fe20008001205 */
[----:B------:R-:W-:Y:S01]  /*17270*/  ULDC UR20, c[0x0][0x600] ;  /* 0x0001800000147ab9 */ /* 0x000fe20000000800 */
[----:B------:R-:W-:Y:S02]  /*17280*/  USHF.R.U32.HI UR10, URZ, UR22, UR5 ;  /* 0x000000163f0a7299 */ /* 0x000fe40008011605 */
[----:B------:R-:W-:Y:S02]  /*17290*/  UIADD3 UR21, UR20, -0x1, URZ ;  /* 0xffffffff14157890 */ /* 0x000fe4000fffe03f */
[----:B------:R-:W-:Y:S01]  /*172a0*/  ULOP3.LUT UR26, URZ, UR11, URZ, 0x33, !UPT ;  /* 0x0000000b3f1a7292 */ /* 0x000fe2000f8e333f */
        /* <DEDUP_REMOVED lines=17> */
.L_x_555:
[----:B------:R-:W-:Y:S01]  /*173c0*/  USHF.R.U64 UR6, UR5, UR23, UR10 ;  /* 0x0000001705067299 */ /* 0x000fe2000800120a */
[----:B------:R-:W-:Y:S01]  /*173d0*/  MOV R0, 0x1 ;  /* 0x0000000100007802 */ /* 0x000fe20000000f00 */
[----:B------:R-:W-:Y:S01]  /*173e0*/  USHF.L.U32 UR25, UR25, UR22, URZ ;  /* 0x0000001619197299 */ /* 0x000fe2000800063f */
[----:B------:R-:W-:Y:S01]  /*173f0*/  IMAD.U32 R11, RZ, RZ, UR4 ;  /* 0x00000004ff0b7e24 */ /* 0x000fe2000f8e00ff */
[----:B------:R-:W-:Y:S02]  /*17400*/  ULOP3.LUT UR5, UR18, UR26, URZ, 0xc0, !UPT ;  /* 0x0000001a12057292 */ /* 0x000fe4000f8ec03f */
[----:B------:R-:W-:Y:S02]  /*17410*/  UIADD3 UR7, -UR6, URZ, URZ ;  /* 0x0000003f06077290 */ /* 0x000fe4000fffe13f */
[----:B------:R-:W-:Y:S02]  /*17420*/  UIMAD UR6, UR25, UR6, UR5 ;  /* 0x00000006190672a4 */ /* 0x000fe4000f8e0205 */
[----:B------:R-:W-:-:S02]  /*17430*/  ULOP3.LUT UR17, UR17, UR21, URZ, 0xc0, !UPT ;  /* 0x0000001511117292 */ /* 0x000fc4000f8ec03f */
[----:B------:R-:W-:Y:S02]  /*17440*/  UIMAD UR5, UR7, UR24, UR19 ;  /* 0x00000018070572a4 */ /* 0x000fe4000f8e0213 */
[----:B------:R-:W-:Y:S01]  /*17450*/  UISETP.NE.AND UP0, UPT, UR46, URZ, UPT ;  /* 0x0000003f2e00728c */ /* 0x000fe2000bf05270 */
[----:B------:R-:W-:Y:S01]  /*17460*/  ULDC UR7, c[0x0][0x610] ;  /* 0x0001840000077ab9 */ /* 0x000fe20000000800 */
[----:B------:R-:W-:Y:S02]  /*17470*/  UIMAD UR5, UR5, UR20, UR17 ;  /* 0x00000014050572a4 */ /* 0x000fe4000f8e0211 */
[----:B------:R-:W-:-:S04]  /*17480*/  UIMAD UR8, UR6, UR7, UR8 ;  /* 0x00000007060872a4 */ /* 0x000fc8000f8e0208 */
[----:B------:R-:W-:Y:S02]  /*17490*/  USEL UR6, UR5, UR8, !UP0 ;  /* 0x0000000805067287 */ /* 0x000fe4000c000000 */
[----:B------:R-:W-:-:S04]  /*174a0*/  USEL UR8, UR8, UR5, !UP0 ;  /* 0x0000000508087287 */ /* 0x000fc8000c000000 */
[----:B------:R-:W-:Y:S02]  /*174b0*/  MOV R2, UR6 ;  /* 0x0000000600027c02 */ /* 0x000fe40008000f00 */
[----:B------:R-:W-:-:S07]  /*174c0*/  IMAD.U32 R4, RZ, RZ, UR8 ;  /* 0x00000008ff047e24 */ /* 0x000fce000f8e00ff */
.L_x_553:
[----:B------:R-:W-:-:S08]  /*174d0*/  NOP ;  /* 0x0000000000007918 */ /* 0x000fd00000000000 */
[----:B0-----:R-:W0:-:S00]  /*174e0*/  USETMAXREG.DEALLOC.CTAPOOL 0x18 ;  /* 0x00000018000079c8 */ /* 0x001e0000080e0500 */
[----:B------:R-:W-:-:S13]  /*174f0*/  ISETP.NE.AND P0, PT, RZ, UR9, PT ;  /* 0x00000009ff007c0c */ /* 0x000fda000bf05270 */
[----:B------:R-:W-:Y:S05]  /*17500*/  @P0 EXIT ;  /* 0x000000000000094d */ /* 0x000fea0003800000 */
[----:B0-----:R-:W-:Y:S01]  /*17510*/  LOP3.LUT P0, RZ, R0, 0xff, RZ, 0xc0, !PT ;  /* 0x000000ff00ff7812 */ /* 0x001fe2000780c0ff */
[----:B------:R-:W-:Y:S01]  /*17520*/  IMAD.MOV.U32 R6, RZ, RZ, RZ ;  /* 0x000000ffff067224 */ /* 0x000fe200078e00ff */
[----:B------:R-:W-:-:S11]  /*17530*/  MOV R0, 0x1 ;  /* 0x0000000100007802 */ /* 0x000fd60000000f00 */
[----:B------:R-:W-:Y:S05]  /*17540*/  @!P0 BRA `(.L_x_556) ;  /* 0x0000000c00748947 */ /* 0x000fea0003800000 */
[----:B------:R-:W0:Y:S01]  /*17550*/  S2UR UR12, SR_CgaCtaId ;  /* 0x00000000000c79c3 */ /* 0x000e220000008800 */
[----:B------:R-:W-:Y:S01]  /*17560*/  ULDC UR4, c[0x0][0x28c] ;  /* 0x0000a30000047ab9 */ /* 0x000fe20000000800 */
[----:B------:R-:W-:Y:S01]  /*17570*/  ULDC UR6, c[0x0][0x658] ;  /* 0x0001960000067ab9 */ /* 0x000fe20000000800 */
[----:B------:R-:W-:Y:S01]  /*17580*/  UMOV UR7, 0xffffffff ;  /* 0xffffffff00077882 */ /* 0x000fe20000000000 */
[----:B------:R-:W-:Y:S01]  /*17590*/  UIADD3 UR10, UR4, 0x7f, URZ ;  /* 0x0000007f040a7890 */ /* 0x000fe2000fffe03f */
[----:B------:R-:W-:Y:S01]  /*175a0*/  BSSY B0, `(.L_x_556) ;  /* 0x00000d7000007945 */ /* 0x000fe20003800000 */
[----:B------:R-:W-:Y:S01]  /*175b0*/  ULDC UR5, c[0x0][0x600] ;  /* 0x0001800000057ab9 */ /* 0x000fe20000000800 */
[----:B------:R-:W-:Y:S01]  /*175c0*/  UMOV UR9, 0x1 ;  /* 0x0000000100097882 */ /* 0x000fe20000000000 */
[----:B------:R-:W-:Y:S01]  /*175d0*/  USHF.L.U32 UR7, UR7, UR6, URZ ;  /* 0x0000000607077299 */ /* 0x000fe2000800063f */
[----:B------:R-:W-:Y:S01]  /*175e0*/  MOV R10, 0x1 ;  /* 0x00000001000a7802 */ /* 0x000fe20000000f00 */
[----:B------:R-:W-:Y:S01]  /*175f0*/  UIADD3 UR4, UR5, -0x1, URZ ;  /* 0xffffffff05047890 */ /* 0x000fe2000fffe03f */
[----:B------:R-:W-:Y:S01]  /*17600*/  MOV R0, 0x1 ;  /* 0x0000000100007802 */ /* 0x000fe20000000f00 */
[----:B------:R-:W-:Y:S01]  /*17610*/  ULDC UR8, c[0x0][0xc] ;  /* 0x0000030000087ab9 */ /* 0x000fe20000000800 */
[----:B------:R-:W-:Y:S01]  /*17620*/  USHF.L.U32 UR5, UR9, UR6, URZ ;  /* 0x0000000609057299 */ /* 0x000fe2000800063f */
[----:B------:R-:W-:Y:S01]  /*17630*/  IMAD.MOV.U32 R6, RZ, RZ, RZ ;  /* 0x000000ffff067224 */ /* 0x000fe200078e00ff */
[----:B------:R-:W-:Y:S01]  /*17640*/  USHF.R.S32.HI UR11, URZ, 0x1f, UR10 ;  /* 0x0000001f3f0b7899 */ /* 0x000fe2000801140a */
[----:B------:R-:W-:Y:S01]  /*17650*/  ULDC UR9, c[0x0][0x10] ;  /* 0x0000040000097ab9 */ /* 0x000fe20000000800 */
[----:B------:R-:W-:-:S02]  /*17660*/  ULOP3.LUT UR6, URZ, UR7, URZ, 0x33, !UPT ;  /* 0x000000073f067292 */ /* 0x000fc4000f8e333f */
[----:B------:R-:W-:Y:S02]  /*17670*/  UIMAD.WIDE.U32 UR8, UR8, UR9, URZ ;  /* 0x00000009080872a5 */ /* 0x000fe4000f8e003f */
[----:B------:R-:W-:Y:S01]  /*17680*/  ULEA.HI UR11, UR11, UR10, URZ, 0x7 ;  /* 0x0000000a0b0b7291 */ /* 0x000fe2000f8f383f */
[----:B0-----:R-:W-:Y:S01]  /*17690*/  IMAD.U32 R7, RZ, RZ, UR12 ;  /* 0x0000000cff077e24 */ /* 0x001fe2000f8e00ff */
[----:B------:R-:W-:Y:S01]  /*176a0*/  ULDC UR7, c[0x0][0x14] ;  /* 0x0000050000077ab9 */ /* 0x000fe20000000800 */
[----:B------:R-:W-:Y:S02]  /*176b0*/  ULOP3.LUT UR26, UR40, 0x2, URZ, 0xfc, !UPT ;  /* 0x00000002281a7892 */ /* 0x000fe4000f8efc3f */
[----:B------:R-:W-:Y:S01]  /*176c0*/  UIMAD.WIDE.U32 UR22, UR8, UR7, URZ ;  /* 0x00000007081672a5 */ /* 0x000fe2000f8e003f */
[----:B------:R-:W-:Y:S01]  /*176d0*/  LEA R8, R7, 0x100, 0xd ;  /* 0x0000010007087811 */ /* 0x000fe200078e68ff */
[----:B------:R-:W-:Y:S02]  /*176e0*/  UIMAD UR13, UR9, UR7, URZ ;  /* 0x00000007090d72a4 */ /* 0x000fe4000f8e023f */
[----:B------:R-:W-:-:S02]  /*176f0*/  USHF.R.S32.HI UR7, URZ, 0x7, UR11 ;  /* 0x000000073f077899 */ /* 0x000fc4000801140b */
[----:B------:R-:W-:Y:S02]  /*17700*/  UIADD3 UR13, UR23, UR13, URZ ;  /* 0x0000000d170d7290 */ /* 0x000fe4000fffe03f */
[----:B------:R-:W-:Y:S01]  /*17710*/  UIADD3 UR27, UR7, 0x1, URZ ;  /* 0x00000001071b7890 */ /* 0x000fe2000fffe03f */
[----:B------:R-:W-:-:S11]  /*17720*/  ULDC.64 UR24, c[0x0][0x198] ;  /* 0x0000660000187ab9 */ /* 0x000fd60000000a00 */
.L_x_567:
[----:B------:R-:W-:-:S03]  /*17730*/  UMOV UR8, 0xffffffff ;  /* 0xffffffff00087882 */ /* 0x000fc60000000000 */
[----:B------:R-:W-:Y:S05]  /*17740*/  BRA.DIV UR8, `(.L_x_557) ;  /* 0x0000000e08bc7947 */ /* 0x000fea000b800000 */
[----:B------:R-:W-:-:S13]  /*17750*/  ELECT P6, URZ, PT ;  /* 0x00000000003f782f */ /* 0x000fda00038c0000 */
.L_x_577:
[----:B------:R-:W0:Y:S01]  /*17760*/  LDC R3, c[0x0][0x28c] ;  /* 0x0000a300ff037b82 */ /* 0x000e220000000800 */
[----:B------:R-:W-:Y:S01]  /*17770*/  BSSY B1, `(.L_x_558) ;  /* 0x000003c000017945 */ /* 0x000fe20003800000 */
[----:B0-----:R-:W-:-:S13]  /*17780*/  ISETP.LT.OR P6, PT, R3, 0x1, !P6 ;  /* 0x000000010300780c */ /* 0x001fda00077c1670 */
[----:B------:R-:W-:Y:S05]  /*17790*/  @P6 BRA `(.L_x_559) ;  /* 0x0000000000e46947 */ /* 0x000fea0003800000 */
[----:B------:R-:W-:Y:S01]  /*177a0*/  LEA R4, R4, R7, 0x2 ;  /* 0x0000000704047211 */ /* 0x000fe200078e10ff */
[----:B------:R-:W-:Y:S01]  /*177b0*/  IMAD.SHL.U32 R2, R2, 0x100, RZ ;  /* 0x0000010002027824 */ /* 0x000fe200078e00ff */
[----:B------:R-:W-:Y:S01]  /*177c0*/  MOV R13, UR27 ;  /* 0x0000001b000d7c02 */ /* 0x000fe20008000f00 */
[----:B------:R-:W-:Y:S01]  /*177d0*/  IMAD.MOV.U32 R14, RZ, RZ, RZ ;  /* 0x000000ffff0e7224 */ /* 0x000fe200078e00ff */
[----:B------:R-:W-:Y:S01]  /*177e0*/  SHF.L.U32 R4, R4, 0x6, RZ ;  /* 0x0000000604047819 */ /* 0x000fe200000006ff */
[----:B------:R-:W-:Y:S01]  /*177f0*/  IMAD.MOV.U32 R3, RZ, RZ, R0 ;  /* 0x000000ffff037224 */ /* 0x000fe200078e0000 */
[----:B------:R-:W-:-:S07]  /*17800*/  MOV R5, R6 ;  /* 0x0000000600057202 */ /* 0x000fce0000000f00 */
.L_x_562:
[----:B------:R-:W0:Y:S01]  /*17810*/  S2UR UR8, SR_CgaCtaId ;  /* 0x00000000000879c3 */ /* 0x000e220000008800 */
[----:B------:R-:W-:Y:S01]  /*17820*/  MOV R12, 0x400 ;  /* 0x00000400000c7802 */ /* 0x000fe20000000f00 */
[----:B------:R-:W1:Y:S01]  /*17830*/  S2R R15, SR_TID.X ;  /* 0x00000000000f7919 */ /* 0x000e620000002100 */
[----:B------:R-:W-:Y:S01]  /*17840*/  SHF.L.U32 R9, R3, 0x1f, RZ ;  /* 0x0000001f03097819 */ /* 0x000fe200000006ff */
[----:B0-----:R-:W-:-:S05]  /*17850*/  IMAD.U32 R7, RZ, RZ, UR8 ;  /* 0x00000008ff077e24 */ /* 0x001fca000f8e00ff */
[----:B------:R-:W-:-:S04]  /*17860*/  LEA R16, R7, R12, 0x18 ;  /* 0x0000000c07107211 */ /* 0x000fc800078ec0ff */
[----:B------:R-:W-:Y:S02]  /*17870*/  LEA R12, R5, R16, 0x3 ;  /* 0x00000010050c7211 */ /* 0x000fe400078e18ff */
[----:B-1----:R-:W-:Y:S02]  /*17880*/  LOP3.LUT P1, RZ, R15, 0x7f, RZ, 0xc0, !PT ;  /* 0x0000007f0fff7812 */ /* 0x002fe4000782c0ff */
[----:B------:R-:W0:Y:S02]  /*17890*/  SYNCS.PHASECHK.TRANS64.TRYWAIT P0, [R12+URZ+0x18], R9 ;  /* 0x000018090c0075a7 */ /* 0x000e24000800017f */
[----:B0-----:R-:W-:Y:S09]  /*178a0*/  @!P0 BRA `(.L_x_560) ;  /* 0x0000000c00848947 */ /* 0x001ff20003800000 */
.L_x_578:
[----:B0-----:R-:W0:Y:S01]  /*178b0*/  @!P1 LDC R9, c[0x0][0x500] ;  /* 0x00014000ff099b82 */ /* 0x001e220000000800 */
[----:B------:R-:W-:-:S04]  /*178c0*/  UPRMT UR8, UR26, 0x9910, URZ ;  /* 0x000099101a087896 */ /* 0x000fc8000800003f */
[----:B------:R-:W-:-:S06]  /*178d0*/  UISETP.NE.AND UP0, UPT, UR8, 0x2, UPT ;  /* 0x000000020800788c */ /* 0x000fcc000bf05270 */
[----:B------:R-:W-:Y:S01]  /*178e0*/  PLOP3.LUT P0, PT, PT, PT, UP0, 0x80, 0x0 ;  /* 0x000000000000781c */ /* 0x000fe20003f0f008 */
[----:B0-----:R0:W-:-:S12]  /*178f0*/  @!P1 SYNCS.ARRIVE.TRANS64 RZ, [R12+URZ], R9 ;  /* 0x000000090cff99a7 */ /* 0x0011d8000800003f */
[----:B------:R-:W-:Y:S05]  /*17900*/  @P0 BRA `(.L_x_561) ;  /* 0x0000000000040947 */ /* 0x000fea0003800000 */
[----:B------:R-:W-:Y:S01]  /*17910*/  BPT.TRAP 0x1 ;  /* 0x000000040000795c */ /* 0x000fe20000300000 */
.L_x_561:
[C---:B0-----:R-:W-:Y:S01]  /*17920*/  IMAD R9, R5.reuse, 0x8000, R8 ;  /* 0x0000800005097824 */ /* 0x041fe200078e0208 */
[----:B------:R-:W-:Y:S01]  /*17930*/  R2UR UR15, R16 ;  /* 0x00000000100f72ca */ /* 0x000fe200000e0000 */
[----:B------:R-:W-:Y:S01]  /*17940*/  UIADD3 UR14, UP0, UR24, 0xf0, URZ ;  /* 0x000000f0180e7890 */ /* 0x000fe2000ff1e03f */
[----:B------:R-:W-:Y:S01]  /*17950*/  LEA R16, R5, R16, 0xf ;  /* 0x0000001005107211 */ /* 0x000fe200078e78ff */
[----:B------:R-:W-:Y:S01]  /*17960*/  UIADD3 UR28, UP1, UR24, 0x1f0, URZ ;  /* 0x000001f0181c7890 */ /* 0x000fe2000ff3e03f */
[----:B------:R-:W-:Y:S01]  /*17970*/  R2UR UR8, R9 ;  /* 0x00000000090872ca */ /* 0x000fe200000e0000 */
[----:B------:R-:W-:Y:S01]  /*17980*/  VIADD R5, R5, 0x1 ;  /* 0x0000000105057836 */ /* 0x000fe20000000000 */
[----:B------:R-:W-:Y:S01]  /*17990*/  R2UR UR11, R16 ;  /* 0x00000000100b72ca */ /* 0x000fe200000e0000 */
[----:B------:R-:W-:Y:S01]  /*179a0*/  UIADD3.X UR29, URZ, UR25, URZ, UP1, !UPT ;  /* 0x000000193f1d7290 */ /* 0x000fe20008ffe43f */
[----:B------:R-:W-:Y:S01]  /*179b0*/  R2UR UR19, R4 ;  /* 0x00000000041372ca */ /* 0x000fe200000e0000 */
[----:B------:R-:W-:Y:S01]  /*179c0*/  UMOV UR21, 0xf0000 ;  /* 0x000f000000157882 */ /* 0x000fe20000000000 */
[----:B------:R-:W-:Y:S01]  /*179d0*/  R2UR UR9, R12 ;  /* 0x000000000c0972ca */ /* 0x000fe200000e0000 */
[----:B------:R-:W-:Y:S01]  /*179e0*/  UMOV UR16, 0x0 ;  /* 0x0000000000107882 */ /* 0x000fe20000000000 */
[C---:B------:R-:W-:Y:S01]  /*179f0*/  R2UR UR10, R14.reuse ;  /* 0x000000000e0a72ca */ /* 0x040fe200000e0000 */
[----:B------:R-:W-:Y:S01]  /*17a00*/  UMOV UR17, 0x10000000 ;  /* 0x1000000000117882 */ /* 0x000fe20000000000 */
[----:B------:R-:W-:Y:S01]  /*17a10*/  R2UR UR12, R11 ;  /* 0x000000000b0c72ca */ /* 0x000fe200000e0000 */
[----:B------:R-:W-:Y:S01]  /*17a20*/  VIADD R14, R14, 0x80 ;  /* 0x000000800e0e7836 */ /* 0x000fe20000000000 */
[----:B------:R-:W-:Y:S01]  /*17a30*/  IADD3 R13, R13, -0x1, RZ ;  /* 0xffffffff0d0d7810 */ /* 0x000fe20007ffe0ff */
[----:B------:R-:W-:Y:S01]  /*17a40*/  UIADD3 UR8, UR15, UR8, URZ ;  /* 0x000000080f087290 */ /* 0x000fe2000fffe03f */
[----:B------:R-:W-:Y:S01]  /*17a50*/  R2UR UR20, R2 ;  /* 0x00000000021472ca */ /* 0x000fe200000e0000 */
[----:B------:R-:W-:Y:S01]  /*17a60*/  UIADD3.X UR15, URZ, UR25, URZ, UP0, !UPT ;  /* 0x000000193f0f7290 */ /* 0x000fe200087fe43f */
[----:B------:R-:W-:Y:S01]  /*17a70*/  ISETP.GT.AND P1, PT, R13, 0x1, PT ;  /* 0x000000010d00780c */ /* 0x000fe20003f24270 */
[----:B------:R-:W-:Y:S01]  /*17a80*/  UIADD3 UR18, UR11, 0x18100, URZ ;  /* 0x000181000b127890 */ /* 0x000fe2000fffe03f */
[----:B------:R-:W-:-:S02]  /*17a90*/  ISETP.NE.AND P0, PT, R5, 0x3, PT ;  /* 0x000000030500780c */ /* 0x000fc40003f05270 */
[----:B------:R-:W-:Y:S02]  /*17aa0*/  UMOV UR11, UR19 ;  /* 0x00000013000b7c82 */ /* 0x000fe40008000000 */
[----:B------:R-:W-:Y:S02]  /*17ab0*/  SEL R12, RZ, 0x1, P0 ;  /* 0x00000001ff0c7807 */ /* 0x000fe40000000000 */
[----:B------:R0:W-:Y:S01]  /*17ac0*/  UTMALDG.3D.MULTICAST [UR8], [UR14], UR21, desc[UR16] ;  /* 0x000010080e0073b4 */ /* 0x0001e20008011815 */
[----:B------:R-:W-:Y:S02]  /*17ad0*/  SEL R5, R5, RZ, P0 ;  /* 0x000000ff05057207 */ /* 0x000fe40000000000 */
[----:B------:R-:W-:Y:S01]  /*17ae0*/  LOP3.LUT R3, R3, R12, RZ, 0x3c, !PT ;  /* 0x0000000c03037212 */ /* 0x000fe200078e3cff */
[----:B0-----:R-:W-:Y:S01]  /*17af0*/  UMOV UR8, UR18 ;  /* 0x0000001200087c82 */ /* 0x001fe20008000000 */
[----:B------:R-:W-:Y:S02]  /*17b00*/  UMOV UR11, UR20 ;  /* 0x00000014000b7c82 */ /* 0x000fe40008000000 */
[----:B------:R0:W-:Y:S02]  /*17b10*/  UTMALDG.3D [UR8], [UR28], desc[UR16] ;  /* 0x000010081c0075b4 */ /* 0x0001e40008011000 */
[----:B0-----:R-:W-:Y:S05]  /*17b20*/  @P1 BRA `(.L_x_562) ;  /* 0xfffffffc00381947 */ /* 0x001fea000383ffff */
.L_x_559:
[----:B------:R-:W-:Y:S05]  /*17b30*/  BSYNC B1 ;  /* 0x0000000000017941 */ /* 0x000fea0003800000 */
.L_x_558:
[----:B------:R-:W2:Y:S01]  /*17b40*/  LDL.LU R16, [R1+0x200] ;  /* 0x0002000001107983 */ /* 0x000ea20000300800 */
[----:B------:R-:W-:Y:S01]  /*17b50*/  LOP3.LUT P0, RZ, R10, 0xff, RZ, 0xc0, !PT ;  /* 0x000000ff0aff7812 */ /* 0x000fe2000780c0ff */
[----:B------:R-:W-:Y:S02]  /*17b60*/  ULDC.64 UR8, c[0x0][0x650] ;  /* 0x0001940000087ab9 */ /* 0x000fe40000000a00 */
[----:B------:R-:W3:Y:S01]  /*17b70*/  LDL.LU R15, [R1+0x204] ;  /* 0x00020400010f7983 */ /* 0x000ee20000300800 */
[----:B------:R-:W-:Y:S01]  /*17b80*/  IADD3 R6, R6, UR7, RZ ;  /* 0x0000000706067c10 */ /* 0x000fe2000fffe0ff */
[----:B------:R-:W-:Y:S01]  /*17b90*/  UISETP.GE.U32.AND UP0, UPT, UR7, 0x3, UPT ;  /* 0x000000030700788c */ /* 0x000fe2000bf06070 */
[----:B------:R-:W-:Y:S01]  /*17ba0*/  BSSY B1, `(.L_x_563) ;  /* 0x0000074000017945 */ /* 0x000fe20003800000 */
[----:B------:R-:W-:Y:S02]  /*17bb0*/  MOV R4, 0xffffffff ;  /* 0xffffffff00047802 */ /* 0x000fe40000000f00 */
[----:B------:R-:W-:-:S02]  /*17bc0*/  MOV R11, 0xffffffff ;  /* 0xffffffff000b7802 */ /* 0x000fc40000000f00 */
[----:B------:R-:W-:Y:S02]  /*17bd0*/  PLOP3.LUT P1, PT, PT, PT, UP0, 0x80, 0x0 ;  /* 0x000000000000781c */ /* 0x000fe40003f2f008 */
[----:B------:R-:W0:Y:S01]  /*17be0*/  @P0 S2R R7, SR_CgaCtaId ;  /* 0x0000000000070919 */ /* 0x000e220000008800 */
[----:B------:R-:W-:Y:S02]  /*17bf0*/  @P0 MOV R2, 0x400 ;  /* 0x0000040000020802 */ /* 0x000fe40000000f00 */
[----:B------:R-:W-:Y:S02]  /*17c00*/  PRMT R10, RZ, 0x7610, R10 ;  /* 0x00007610ff0a7816 */ /* 0x000fe4000000000a */
[----:B0-----:R-:W-:-:S04]  /*17c10*/  @P0 LEA R2, R7, R2, 0x18 ;  /* 0x0000000207020211 */ /* 0x001fc800078ec0ff */
[----:B------:R0:W-:Y:S01]  /*17c20*/  @P0 SYNCS.ARRIVE.TRANS64.A1T0 RZ, [R2+URZ+0x48], RZ ;  /* 0x000048ff02ff09a7 */ /* 0x0001e2000810003f */
[----:B------:R-:W-:Y:S01]  /*17c30*/  ISETP.GT.U32.AND P0, PT, R6, 0x2, PT ;  /* 0x000000020600780c */ /* 0x000fe20003f04070 */
[----:B0-----:R-:W-:-:S05]  /*17c40*/  IMAD.U32 R2, RZ, RZ, UR7 ;  /* 0x00000007ff027e24 */ /* 0x001fca000f8e00ff */
[----:B------:R-:W-:Y:S01]  /*17c50*/  ISETP.LT.U32.AND P0, PT, R2, 0x3, P0 ;  /* 0x000000030200780c */ /* 0x000fe20000701070 */
[----:B------:R-:W-:-:S04]  /*17c60*/  IMAD.WIDE.U32 R2, R6, -0x55555555, RZ ;  /* 0xaaaaaaab06027825 */ /* 0x000fc800078e00ff */
[----:B------:R-:W-:Y:S01]  /*17c70*/  IMAD.MOV.U32 R2, RZ, RZ, -0x1 ;  /* 0xffffffffff027424 */ /* 0x000fe200078e00ff */
[----:B------:R-:W-:Y:S02]  /*17c80*/  SHF.R.U32.HI R5, RZ, 0x1, R3 ;  /* 0x00000001ff057819 */ /* 0x000fe40000011603 */
[----:B------:R-:W-:-:S03]  /*17c90*/  SEL R3, RZ, 0x1, !P0 ;  /* 0x00000001ff037807 */ /* 0x000fc60004000000 */
[----:B------:R-:W-:Y:S01]  /*17ca0*/  IMAD R6, R5, -0x3, R6 ;  /* 0xfffffffd05067824 */ /* 0x000fe200078e0206 */
[----:B------:R-:W-:Y:S02]  /*17cb0*/  LOP3.LUT R0, R0, R3, RZ, 0x3c, !PT ;  /* 0x0000000300007212 */ /* 0x000fe400078e3cff */
[----:B------:R-:W-:Y:S02]  /*17cc0*/  PRMT R3, RZ, 0x7610, R3 ;  /* 0x00007610ff037816 */ /* 0x000fe40000000003 */
[----:B------:R-:W-:Y:S02]  /*17cd0*/  @P1 LOP3.LUT R0, R0, 0x1, R5, 0x78, !PT ;  /* 0x0000000100001812 */ /* 0x000fe400078e7805 */
[----:B---3--:R-:W-:-:S04]  /*17ce0*/  IADD3 R15, P0, R15, UR22, RZ ;  /* 0x000000160f0f7c10 */ /* 0x008fc8000ff1e0ff */
[----:B--2---:R-:W-:Y:S01]  /*17cf0*/  IADD3.X R16, R16, UR13, RZ, P0, !PT ;  /* 0x0000000d10107c10 */ /* 0x004fe200087fe4ff */
[----:B------:R0:W-:Y:S01]  /*17d00*/  STL [R1+0x204], R15 ;  /* 0x0002040f01007387 */ /* 0x0001e20000100800 */
[----:B------:R-:W-:-:S03]  /*17d10*/  ISETP.GE.U32.AND P0, PT, R15, UR8, PT ;  /* 0x000000080f007c0c */ /* 0x000fc6000bf06070 */
[----:B------:R0:W-:Y:S01]  /*17d20*/  STL [R1+0x200], R16 ;  /* 0x0002001001007387 */ /* 0x0001e20000100800 */
[----:B------:R-:W-:-:S13]  /*17d30*/  ISETP.GE.U32.AND.EX P0, PT, R16, UR9, PT, P0 ;  /* 0x0000000910007c0c */ /* 0x000fda000bf06100 */
[----:B0-----:R-:W-:Y:S05]  /*17d40*/  @P0 BRA `(.L_x_564) ;  /* 0x0000000400640947 */ /* 0x001fea0003800000 */
[----:B------:R-:W0:Y:S01]  /*17d50*/  S2R R9, SR_CTAID.X ;  /* 0x0000000000097919 */ /* 0x000e220000002500 */
[----:B------:R-:W-:Y:S01]  /*17d60*/  ULDC UR8, c[0x0][0x150] ;  /* 0x0000540000087ab9 */ /* 0x000fe20000000800 */
[----:B------:R-:W1:Y:S01]  /*17d70*/  LDC R4, c[0x0][0x144] ;  /* 0x00005100ff047b82 */ /* 0x000e620000000800 */
[----:B------:R-:W-:Y:S01]  /*17d80*/  UISETP.NE.AND UP0, UPT, UR46, URZ, UPT ;  /* 0x0000003f2e00728c */ /* 0x000fe2000bf05270 */
[----:B------:R-:W2:Y:S01]  /*17d90*/  S2R R5, SR_CTAID.Y ;  /* 0x0000000000057919 */ /* 0x000ea20000002600 */
[----:B------:R-:W-:-:S04]  /*17da0*/  ULDC UR11, c[0x0][0x630] ;  /* 0x00018c00000b7ab9 */ /* 0x000fc80000000800 */
[----:B------:R-:W-:Y:S01]  /*17db0*/  PLOP3.LUT P0, PT, PT, PT, UP0, 0x80, 0x0 ;  /* 0x000000000000781c */ /* 0x000fe20003f0f008 */
[----:B------:R-:W3:Y:S01]  /*17dc0*/  LDC R12, c[0x0][0x148] ;  /* 0x00005200ff0c7b82 */ /* 0x000ee20000000800 */
[----:B0-----:R-:W-:Y:S02]  /*17dd0*/  I2FP.F32.U32 R2, R9 ;  /* 0x0000000900027245 */ /* 0x001fe40000201000 */
[----:B--2---:R-:W-:-:S03]  /*17de0*/  I2FP.F32.U32 R3, R5 ;  /* 0x0000000500037245 */ /* 0x004fc60000201000 */
[----:B------:R-:W-:Y:S01]  /*17df0*/  FMUL R2, R2, UR8 ;  /* 0x0000000802027c20 */ /* 0x000fe20008400000 */
[----:B------:R-:W-:Y:S02]  /*17e00*/  ULDC UR8, c[0x0][0x154] ;  /* 0x0000550000087ab9 */ /* 0x000fe40000000800 */
[----:B------:R-:W-:Y:S01]  /*17e10*/  FMUL R11, R3, UR8 ;  /* 0x00000008030b7c20 */ /* 0x000fe20008400000 */
[----:B------:R-:W-:Y:S02]  /*17e20*/  ULDC.64 UR8, c[0x0][0x628] ;  /* 0x00018a0000087ab9 */ /* 0x000fe40000000a00 */
[----:B------:R-:W0:Y:S08]  /*17e30*/  F2I.U32.TRUNC.NTZ R2, R2 ;  /* 0x0000000200027305 */ /* 0x000e30000020f000 */
[----:B------:R-:W2:Y:S01]  /*17e40*/  F2I.U32.TRUNC.NTZ R11, R11 ;  /* 0x0000000b000b7305 */ /* 0x000ea2000020f000 */
[----:B0-----:R-:W-:-:S02]  /*17e50*/  IMAD.MOV R3, RZ, RZ, -R2 ;  /* 0x000000ffff037224 */ /* 0x001fc400078e0a02 */
[----:B------:R-:W-:Y:S02]  /*17e60*/  IMAD.MOV.U32 R2, RZ, RZ, R15 ;  /* 0x000000ffff027224 */ /* 0x000fe400078e000f */
[----:B-1----:R-:W-:Y:S01]  /*17e70*/  IMAD R9, R4, R3, R9 ;  /* 0x0000000304097224 */ /* 0x002fe200078e0209 */
[----:B--2---:R-:W-:-:S05]  /*17e80*/  IADD3 R3, -R11, RZ, RZ ;  /* 0x000000ff0b037210 */ /* 0x004fca0007ffe1ff */
[----:B---3--:R-:W-:Y:S01]  /*17e90*/  @P0 IMAD R9, R12, R3, R5 ;  /* 0x000000030c090224 */ /* 0x008fe200078e0205 */
[----:B------:R-:W-:Y:S02]  /*17ea0*/  ISETP.NE.U32.AND P0, PT, RZ, UR8, PT ;  /* 0x00000008ff007c0c */ /* 0x000fe4000bf05070 */
[----:B------:R-:W-:Y:S02]  /*17eb0*/  MOV R3, R16 ;  /* 0x0000001000037202 */ /* 0x000fe40000000f00 */
[----:B------:R-:W-:-:S13]  /*17ec0*/  ISETP.NE.AND.EX P0, PT, RZ, UR9, PT, P0 ;  /* 0x00000009ff007c0c */ /* 0x000fda000bf05300 */
[----:B------:R-:W-:Y:S05]  /*17ed0*/  @!P0 BRA `(.L_x_565) ;  /* 0x0000000000288947 */ /* 0x000fea0003800000 */
[----:B------:R-:W-:Y:S02]  /*17ee0*/  ULDC UR10, c[0x0][0x634] ;  /* 0x00018d00000a7ab9 */ /* 0x000fe40000000800 */
[----:B------:R-:W-:-:S05]  /*17ef0*/  IADD3 R3, P0, R15, UR10, RZ ;  /* 0x0000000a0f037c10 */ /* 0x000fca000ff1e0ff */
[----:B------:R-:W-:-:S04]  /*17f00*/  IMAD.X R11, RZ, RZ, R16, P0 ;  /* 0x000000ffff0b7224 */ /* 0x000fc800000e0610 */
[----:B------:R-:W-:-:S04]  /*17f10*/  IMAD.WIDE.U32 R4, R11, UR8, RZ ;  /* 0x000000080b047c25 */ /* 0x000fc8000f8e00ff */
[----:B------:R-:W-:-:S04]  /*17f20*/  IMAD.WIDE.U32 R4, P0, R3, UR9, R4 ;  /* 0x0000000903047c25 */ /* 0x000fc8000f800004 */
[----:B------:R-:W-:-:S04]  /*17f30*/  IMAD.WIDE.U32 R2, R3, UR8, RZ ;  /* 0x0000000803027c25 */ /* 0x000fc8000f8e00ff */
[----:B------:R-:W-:Y:S01]  /*17f40*/  IMAD.MOV.U32 R2, RZ, RZ, R5 ;  /* 0x000000ffff027224 */ /* 0x000fe200078e0005 */
[----:B------:R-:W-:Y:S02]  /*17f50*/  IADD3 RZ, P1, R3, R4, RZ ;  /* 0x0000000403ff7210 */ /* 0x000fe40007f3e0ff */
[----:B------:R-:W-:-:S03]  /*17f60*/  IADD3.X R3, RZ, RZ, RZ, P0, !PT ;  /* 0x000000ffff037210 */ /* 0x000fc600007fe4ff */
[----:B------:R-:W-:-:S08]  /*17f70*/  IMAD.WIDE.U32.X R2, R11, UR9, R2, P1 ;  /* 0x000000090b027c25 */ /* 0x000fd000088e0402 */
.L_x_565:
[--C-:B------:R-:W-:Y:S01]  /*17f80*/  SHF.R.U64 R11, R2, UR11, R3.reuse ;  /* 0x0000000b020b7c19 */ /* 0x100fe20008001203 */
[----:B------:R-:W-:Y:S01]  /*17f90*/  ULDC.64 UR8, c[0x0][0x620] ;  /* 0x0001880000087ab9 */ /* 0x000fe20000000a00 */
[----:B------:R-:W-:Y:S01]  /*17fa0*/  SHF.R.U32.HI R2, RZ, UR11, R3 ;  /* 0x0000000bff027c19 */ /* 0x000fe20008011603 */
[----:B------:R-:W-:Y:S01]  /*17fb0*/  ULDC.64 UR10, c[0x0][0x640] ;  /* 0x00019000000a7ab9 */ /* 0x000fe20000000a00 */
[----:B------:R-:W-:Y:S02]  /*17fc0*/  IADD3 R13, P0, RZ, -R11, RZ ;  /* 0x8000000bff0d7210 */ /* 0x000fe40007f1e0ff */
[----:B------:R-:W-:Y:S02]  /*17fd0*/  MOV R3, R16 ;  /* 0x0000001000037202 */ /* 0x000fe40000000f00 */
[----:B------:R-:W-:Y:S02]  /*17fe0*/  IADD3.X R2, RZ, ~R2, RZ, P0, !PT ;  /* 0x80000002ff027210 */ /* 0x000fe400007fe4ff */
[----:B------:R-:W-:-:S03]  /*17ff0*/  ISETP.NE.U32.AND P0, PT, RZ, UR10, PT ;  /* 0x0000000aff007c0c */ /* 0x000fc6000bf05070 */
[----:B------:R-:W-:Y:S01]  /*18000*/  IMAD R2, R2, UR8, RZ ;  /* 0x0000000802027c24 */ /* 0x000fe2000f8e02ff */
[----:B------:R-:W-:-:S03]  /*18010*/  ISETP.NE.AND.EX P0, PT, RZ, UR11, PT, P0 ;  /* 0x0000000bff007c0c */ /* 0x000fc6000bf05300 */
[----:B------:R-:W-:Y:S02]  /*18020*/  IMAD R5, R13, UR9, R2 ;  /* 0x000000090d057c24 */ /* 0x000fe4000f8e0202 */
[----:B------:R-:W-:-:S04]  /*18030*/  IMAD.MOV.U32 R2, RZ, RZ, R15 ;  /* 0x000000ffff027224 */ /* 0x000fc800078e000f */
[----:B------:R-:W-:Y:S01]  /*18040*/  IMAD.WIDE.U32 R2, R13, UR8, R2 ;  /* 0x000000080d027c25 */ /* 0x000fe2000f8e0002 */
[----:B------:R-:W-:-:S03]  /*18050*/  ULDC UR8, c[0x0][0x618] ;  /* 0x0001860000087ab9 */ /* 0x000fc60000000800 */
[----:B------:R-:W-:-:S05]  /*18060*/  IMAD.IADD R3, R3, 0x1, R5 ;  /* 0x0000000103037824 */ /* 0x000fca00078e0205 */
[--C-:B------:R-:W-:Y:S02]  /*18070*/  SHF.R.U64 R12, R2, UR8, R3.reuse ;  /* 0x00000008020c7c19 */ /* 0x100fe40008001203 */
[----:B------:R-:W-:Y:S01]  /*18080*/  SHF.R.U32.HI R3, RZ, UR8, R3 ;  /* 0x00000008ff037c19 */ /* 0x000fe20008011603 */
[----:B------:R-:W-:-:S03]  /*18090*/  ULDC UR8, c[0x0][0x608] ;  /* 0x0001820000087ab9 */ /* 0x000fc60000000800 */
[--C-:B------:R-:W-:Y:S02]  /*180a0*/  SHF.R.U32.HI R2, RZ, UR8, R3.reuse ;  /* 0x00000008ff027c19 */ /* 0x100fe40008011603 */
[----:B------:R-:W-:Y:S01]  /*180b0*/  SHF.R.U64 R13, R12, UR8, R3 ;  /* 0x000000080c0d7c19 */ /* 0x000fe20008001203 */
[----:B------:R-:W-:Y:S02]  /*180c0*/  ULDC UR8, c[0x0][0x658] ;  /* 0x0001960000087ab9 */ /* 0x000fe40000000800 */
[--C-:B------:R-:W-:Y:S02]  /*180d0*/  SHF.R.U32.HI R15, RZ, UR8, R2.reuse ;  /* 0x00000008ff0f7c19 */ /* 0x100fe40008011602 */
[----:B------:R-:W-:-:S03]  /*180e0*/  SHF.R.U64 R14, R13, UR8, R2 ;  /* 0x000000080d0e7c19 */ /* 0x000fc60008001202 */
[----:B------:R-:W-:Y:S01]  /*180f0*/  IMAD.MOV.U32 R3, RZ, RZ, R15 ;  /* 0x000000ffff037224 */ /* 0x000fe200078e000f */
[----:B------:R-:W-:Y:S01]  /*18100*/  MOV R2, R14 ;  /* 0x0000000e00027202 */ /* 0x000fe20000000f00 */
[----:B------:R-:W-:Y:S06]  /*18110*/  @!P0 BRA `(.L_x_566) ;  /* 0x0000000000288947 */ /* 0x000fec0003800000 */
[----:B------:R-:W-:Y:S02]  /*18120*/  ULDC UR8, c[0x0][0x64c] ;  /* 0x0001930000087ab9 */ /* 0x000fe40000000800 */
[----:B------:R-:W-:-:S04]  /*18130*/  IADD3 R3, P0, R14, UR8, RZ ;  /* 0x000000080e037c10 */ /* 0x000fc8000ff1e0ff */
[----:B------:R-:W-:-:S05]  /*18140*/  IADD3.X R15, RZ, R15, RZ, P0, !PT ;  /* 0x0000000fff0f7210 */ /* 0x000fca00007fe4ff */
[----:B------:R-:W-:-:S04]  /*18150*/  IMAD.WIDE.U32 R4, R15, UR10, RZ ;  /* 0x0000000a0f047c25 */ /* 0x000fc8000f8e00ff */
[----:B------:R-:W-:-:S04]  /*18160*/  IMAD.WIDE.U32 R4, P0, R3, UR11, R4 ;  /* 0x0000000b03047c25 */ /* 0x000fc8000f800004 */
[----:B------:R-:W-:Y:S01]  /*18170*/  IMAD.WIDE.U32 R2, R3, UR10, RZ ;  /* 0x0000000a03027c25 */ /* 0x000fe2000f8e00ff */
[----:B------:R-:W-:-:S04]  /*18180*/  MOV R2, R5 ;  /* 0x0000000500027202 */ /* 0x000fc80000000f00 */
[----:B------:R-:W-:Y:S01]  /*18190*/  IADD3 RZ, P1, R3, R4, RZ ;  /* 0x0000000403ff7210 */ /* 0x000fe20007f3e0ff */
[----:B------:R-:W-:-:S04]  /*181a0*/  IMAD.X R3, RZ, RZ, RZ, P0 ;  /* 0x000000ffff037224 */ /* 0x000fc800000e06ff */
[----:B------:R-:W-:-:S08]  /*181b0*/  IMAD.WIDE.U32.X R2, R15, UR11, R2, P1 ;  /* 0x0000000b0f027c25 */ /* 0x000fd000088e0402 */
.L_x_566:
[----:B------:R-:W-:Y:S01]  /*181c0*/  ULDC UR8, c[0x0][0x648] ;  /* 0x0001920000087ab9 */ /* 0x000fe20000000800 */
[----:B------:R-:W-:Y:S01]  /*181d0*/  LOP3.LUT R13, R13, UR6, RZ, 0xc0, !PT ;  /* 0x000000060d0d7c12 */ /* 0x000fe2000f8ec0ff */
[----:B------:R-:W-:Y:S01]  /*181e0*/  UISETP.NE.AND UP0, UPT, UR46, URZ, UPT ;  /* 0x0000003f2e00728c */ /* 0x000fe2000bf05270 */
[----:B------:R-:W-:Y:S01]  /*181f0*/  SHF.R.U64 R2, R2, UR8, R3 ;  /* 0x0000000802027c19 */ /* 0x000fe20008001203 */
[----:B------:R-:W-:-:S04]  /*18200*/  ULDC UR8, c[0x0][0x638] ;  /* 0x00018e0000087ab9 */ /* 0x000fc80000000800 */
[----:B------:R-:W-:Y:S01]  /*18210*/  IMAD.MOV R3, RZ, RZ, -R2 ;  /* 0x000000ffff037224 */ /* 0x000fe200078e0a02 */
[----:B------:R-:W-:Y:S01]  /*18220*/  PLOP3.LUT P0, PT, PT, PT, UP0, 0x40, 0x0 ;  /* 0x000000000000781c */ /* 0x000fe20003f0e808 */
[----:B------:R-:W-:Y:S01]  /*18230*/  IMAD R4, R2, UR5, R13 ;  /* 0x0000000502047c24 */ /* 0x000fe2000f8e020d */
[----:B------:R-:W-:Y:S01]  /*18240*/  PLOP3.LUT P1, PT, PT, PT, UP0, 0x40, 0x0 ;  /* 0x000000000000781c */ /* 0x000fe20003f2e808 */
[----:B------:R-:W-:Y:S01]  /*18250*/  IMAD R14, R3, UR8, R14 ;  /* 0x00000008030e7c24 */ /* 0x000fe2000f8e020e */
[----:B------:R-:W-:Y:S01]  /*18260*/  ULDC UR8, c[0x0][0x610] ;  /* 0x0001840000087ab9 */ /* 0x000fe20000000800 */
[----:B------:R-:W-:Y:S01]  /*18270*/  LOP3.LUT R3, R12, UR4, RZ, 0xc0, !PT ;  /* 0x000000040c037c12 */ /* 0x000fe2000f8ec0ff */
[----:B------:R-:W-:Y:S01]  /*18280*/  IMAD R9, R4, UR8, R9 ;  /* 0x0000000804097c24 */ /* 0x000fe2000f8e0209 */
[----:B------:R-:W-:-:S03]  /*18290*/  ULDC UR8, c[0x0][0x600] ;  /* 0x0001800000087ab9 */ /* 0x000fc60000000800 */
[----:B------:R-:W-:Y:S01]  /*182a0*/  IMAD R14, R14, UR8, R3 ;  /* 0x000000080e0e7c24 */ /* 0x000fe2000f8e0203 */
[----:B------:R-:W-:-:S04]  /*182b0*/  MOV R3, 0x1 ;  /* 0x0000000100037802 */ /* 0x000fc80000000f00 */
[----:B------:R-:W-:Y:S02]  /*182c0*/  SEL R2, R14, R9, P0 ;  /* 0x000000090e027207 */ /* 0x000fe40000000000 */
[----:B------:R-:W-:-:S07]  /*182d0*/  SEL R4, R9, R14, P1 ;  /* 0x0000000e09047207 */ /* 0x000fce0000800000 */
.L_x_564:
[----:B------:R-:W-:Y:S05]  /*182e0*/  BSYNC B1 ;  /* 0x0000000000017941 */ /* 0x000fea0003800000 */
.L_x_563:
[----:B------:R-:W-:-:S13]  /*182f0*/  LOP3.LUT P0, RZ, R3, 0xff, RZ, 0xc0, !PT ;  /* 0x000000ff03ff7812 */ /* 0x000fda000780c0ff */
[----:B------:R-:W-:Y:S05]  /*18300*/  @P0 BRA `(.L_x_567) ;  /* 0xfffffff400080947 */ /* 0x000fea000383ffff */
[----:B------:R-:W-:Y:S05]  /*18310*/  BSYNC B0 ;  /* 0x0000000000007941 */ /* 0x000fea0003800000 */
.L_x_556:
[----:B------:R-:W-:-:S03]  /*18320*/  UMOV UR8, 0xffffffff ;  /* 0xffffffff00087882 */ /* 0x000fc60000000000 */
[----:B------:R-:W-:Y:S05]  /*18330*/  BRA.DIV UR8, `(.L_x_568) ;  /* 0x0000000208f47947 */ /* 0x000fea000b800000 */
[----:B------:R-:W-:-:S13]  /*18340*/  ELECT P6, URZ, PT ;  /* 0x00000000003f782f */ /* 0x000fda00038c0000 */
.L_x_581:
[----:B------:R-:W-:Y:S04]  /*18350*/  BSSY B0, `(.L_x_569) ;  /* 0x0000023000007945 */ /* 0x000fe80003800000 */
[----:B------:R-:W-:Y:S05]  /*18360*/  @!P6 BRA `(.L_x_570) ;  /* 0x000000000084e947 */ /* 0x000fea0003800000 */
[----:B------:R-:W-:-:S04]  /*18370*/  ULOP3.LUT UR8, UR40, 0x2, URZ, 0xfc, !UPT ;  /* 0x0000000228087892 */ /* 0x000fc8000f8efc3f */
[----:B------:R-:W-:-:S06]  /*18380*/  UISETP.NE.AND UP0, UPT, UR8, 0x3, UPT ;  /* 0x000000030800788c */ /* 0x000fcc000bf05270 */
[----:B------:R-:W-:-:S13]  /*18390*/  PLOP3.LUT P0, PT, PT, PT, UP0, 0x80, 0x0 ;  /* 0x000000000000781c */ /* 0x000fda0003f0f008 */
[----:B------:R-:W-:Y:S05]  /*183a0*/  @!P0 BRA `(.L_x_571) ;  /* 0x0000000000048947 */ /* 0x000fea0003800000 */
[----:B------:R-:W-:Y:S01]  /*183b0*/  BPT.TRAP 0x1 ;  /* 0x000000040000795c */ /* 0x000fe20000300000 */
.L_x_571:
[----:B------:R-:W0:Y:S01]  /*183c0*/  S2R R3, SR_CgaCtaId ;  /* 0x0000000000037919 */ /* 0x000e220000008800 */
[----:B------:R-:W-:-:S04]  /*183d0*/  MOV R2, 0x400 ;  /* 0x0000040000027802 */ /* 0x000fc80000000f00 */
[----:B0-----:R-:W-:Y:S02]  /*183e0*/  LEA R3, R3, R2, 0x18 ;  /* 0x0000000203037211 */ /* 0x001fe400078ec0ff */
[----:B------:R-:W-:-:S03]  /*183f0*/  SHF.L.U32 R2, R0, 0x1f, RZ ;  /* 0x0000001f00027819 */ /* 0x000fc600000006ff */
[----:B------:R-:W-:-:S05]  /*18400*/  VIADD R3, R3, 0x18 ;  /* 0x0000001803037836 */ /* 0x000fca0000000000 */
[----:B------:R-:W-:-:S04]  /*18410*/  LEA R5, R6, R3, 0x3 ;  /* 0x0000000306057211 */ /* 0x000fc800078e18ff */
[----:B------:R-:W0:Y:S02]  /*18420*/  SYNCS.PHASECHK.TRANS64.TRYWAIT P0, [R5+URZ], R2 ;  /* 0x00000002050075a7 */ /* 0x000e24000800017f */
[----:B0-----:R-:W-:Y:S05]  /*18430*/  @!P0 BRA `(.L_x_572) ;  /* 0x0000000000d48947 */ /* 0x001fea0003800000 */
.L_x_582:
[----:B------:R-:W-:-:S05]  /*18440*/  VIADD R6, R6, 0x1 ;  /* 0x0000000106067836 */ /* 0x000fca0000000000 */
[----:B------:R-:W-:-:S04]  /*18450*/  ISETP.NE.AND P0, PT, R6, 0x3, PT ;  /* 0x000000030600780c */ /* 0x000fc80003f05270 */
[----:B0-----:R-:W-:Y:S02]  /*18460*/  SEL R5, RZ, 0x1, P0 ;  /* 0x00000001ff057807 */ /* 0x001fe40000000000 */
[----:B------:R-:W-:Y:S02]  /*18470*/  SEL R6, R6, RZ, P0 ;  /* 0x000000ff06067207 */ /* 0x000fe40000000000 */
[----:B------:R-:W-:Y:S02]  /*18480*/  LOP3.LUT R5, R0, R5, RZ, 0x3c, !PT ;  /* 0x0000000500057212 */ /* 0x000fe400078e3cff */
[----:B------:R-:W-:Y:S02]  /*18490*/  LEA R7, R6, R3, 0x3 ;  /* 0x0000000306077211 */ /* 0x000fe400078e18ff */
[----:B------:R-:W-:-:S04]  /*184a0*/  SHF.L.U32 R0, R5, 0x1f, RZ ;  /* 0x0000001f05007819 */ /* 0x000fc800000006ff */
[----:B------:R-:W0:Y:S02]  /*184b0*/  SYNCS.PHASECHK.TRANS64.TRYWAIT P0, [R7+URZ], R0 ;  /* 0x00000000070075a7 */ /* 0x000e24000800017f */
[----:B0-----:R-:W-:Y:S05]  /*184c0*/  @!P0 BRA `(.L_x_573) ;  /* 0x0000000000c48947 */ /* 0x001fea0003800000 */
.L_x_583:
[----:B0-----:R-:W-:-:S05]  /*184d0*/  VIADD R0, R6, 0x1 ;  /* 0x0000000106007836 */ /* 0x001fca0000000000 */
[----:B------:R-:W-:-:S04]  /*184e0*/  ISETP.NE.AND P0, PT, R0, 0x3, PT ;  /* 0x000000030000780c */ /* 0x000fc80003f05270 */
[----:B------:R-:W-:Y:S02]  /*184f0*/  SEL R2, RZ, 0x1, P0 ;  /* 0x00000001ff027807 */ /* 0x000fe40000000000 */
[----:B------:R-:W-:Y:S02]  /*18500*/  SEL R0, R0, RZ, P0 ;  /* 0x000000ff00007207 */ /* 0x000fe40000000000 */
[----:B------:R-:W-:Y:S02]  /*18510*/  LOP3.LUT R2, R5, R2, RZ, 0x3c, !PT ;  /* 0x0000000205027212 */ /* 0x000fe400078e3cff */
[----:B------:R-:W-:Y:S02]  /*18520*/  LEA R3, R0, R3, 0x3 ;  /* 0x0000000300037211 */ /* 0x000fe400078e18ff */
[----:B------:R-:W-:-:S07]  /*18530*/  SHF.L.U32 R0, R2, 0x1f, RZ ;  /* 0x0000001f02007819 */ /* 0x000fce00000006ff */
.L_x_574:
[----:B0-----:R0:W1:Y:S02]  /*18540*/  SYNCS.PHASECHK.TRANS64.TRYWAIT P0, [R3+URZ], R0 ;  /* 0x00000000030075a7 */ /* 0x001064000800017f */
[----:B-1----:R-:W-:Y:S05]  /*18550*/  @!P0 NANOSLEEP.SYNCS 0x989680 ;  /* 0x009896800000895d */ /* 0x002fea0003900000 */
[----:B------:R-:W1:Y:S02]  /*18560*/  @!P0 SYNCS.PHASECHK.TRANS64 P0, [R3+URZ], R0 ;  /* 0x00000000030085a7 */ /* 0x000e64000800007f */
[----:B-1----:R-:W-:Y:S05]  /*18570*/  @!P0 BRA `(.L_x_574) ;  /* 0xfffffffc00f08947 */ /* 0x002fea000383ffff */
.L_x_570:
[----:B------:R-:W-:Y:S05]  /*18580*/  BSYNC B0 ;  /* 0x0000000000007941 */ /* 0x000fea0003800000 */
.L_x_569:
[----:B------:R-:W-:Y:S05]  /*18590*/  EXIT ;  /* 0x000000000000794d */ /* 0x000fea0003800000 */
.L_x_21:
[----:B--2---:R2:W3:Y:S02]  /*185a0*/  SYNCS.PHASECHK.TRANS64.TRYWAIT P1, [R3+URZ], R2 ;  /* 0x00000002030075a7 */ /* 0x0044e4000802017f */
[----:B---3--:R-:W-:Y:S05]  /*185b0*/  @!P1 NANOSLEEP.SYNCS 0x989680 ;  /* 0x009896800000995d */ /* 0x008fea0003900000 */
[----:B------:R-:W3:Y:S02]  /*185c0*/  @!P1 SYNCS.PHASECHK.TRANS64 P1, [R3+URZ], R2 ;  /* 0x00000002030095a7 */ /* 0x000ee4000802007f */
[----:B---3--:R-:W-:Y:S05]  /*185d0*/  @!P1 BRA `(.L_x_21) ;  /* 0xfffffffc00f09947 */ /* 0x008fea000383ffff */
[----:B------:R-:W-:Y:S05]  /*185e0*/  BRA `(.L_x_20) ;  /* 0xfffffe9000247947 */ /* 0x000fea000383ffff */
.L_x_26:
[----:B-1----:R1:W2:Y:S02]  /*185f0*/  SYNCS.PHASECHK.TRANS64.TRYWAIT P1, [R2+URZ], R3 ;  /* 0x00000003020075a7 */ /* 0x0022a4000802017f */
[----:B--2---:R-:W-:Y:S05]  /*18600*/  @!P1 NANOSLEEP.SYNCS 0x989680 ;  /* 0x009896800000995d */ /* 0x004fea0003900000 */
[----:B------:R-:W2:Y:S02]  /*18610*/  @!P1 SYNCS.PHASECHK.TRANS64 P1, [R2+URZ], R3 ;  /* 0x00000003020095a7 */ /* 0x000ea4000802007f */
[----:B--2---:R-:W-:Y:S05]  /*18620*/  @!P1 BRA `(.L_x_26) ;  /* 0xfffffffc00f09947 */ /* 0x004fea000383ffff */
[----:B------:R-:W-:Y:S05]  /*18630*/  BRA `(.L_x_25) ;  /* 0xfffffec400b47947 */ /* 0x000fea000383ffff */
.L_x_557:
[----:B------:R-:W-:Y:S01]  /*18640*/  BSSY B1, `(.L_x_575) ;  /* 0x0000006000017945 */ /* 0x000fe20003800000 */
[----:B------:R-:W-:-:S07]  /*18650*/  IMAD.MOV.U32 R15, RZ, RZ, -0x1 ;  /* 0xffffffffff0f7424 */ /* 0x000fce00078e00ff */
[----:B------:R-:W-:Y:S05]  /*18660*/  WARPSYNC.COLLECTIVE R15, `(.L_x_576) ;  /* 0x000000000f0c7348 */ /* 0x000fea0003c00000 */
[----:B------:R-:W-:Y:S02]  /*18670*/  ELECT P6, UR62, PT ;  /* 0x00000000003e782f */ /* 0x000fe400038c0000 */
[----:B------:R-:W-:Y:S01]  /*18680*/  MOV R14, UR62 ;  /* 0x0000003e000e7c02 */ /* 0x000fe20008000f00 */
[----:B------:R-:W-:Y:S10]  /*18690*/  ENDCOLLECTIVE ;  /* 0x000000000000791b */ /* 0x000ff40003800000 */
.L_x_576:
[----:B------:R-:W-:Y:S05]  /*186a0*/  BSYNC B1 ;  /* 0x0000000000017941 */ /* 0x000fea0003800000 */
.L_x_575:
[----:B------:R-:W-:Y:S05]  /*186b0*/  BRA `(.L_x_577) ;  /* 0xfffffff000287947 */ /* 0x000fea000383ffff */
.L_x_560:
[----:B0-----:R0:W1:Y:S02]  /*186c0*/  SYNCS.PHASECHK.TRANS64.TRYWAIT P0, [R12+URZ+0x18], R9 ;  /* 0x000018090c0075a7 */ /* 0x001064000800017f */
[----:B-1----:R-:W-:Y:S05]  /*186d0*/  @!P0 NANOSLEEP.SYNCS 0x989680 ;  /* 0x009896800000895d */ /* 0x002fea0003900000 */
[----:B------:R-:W1:Y:S02]  /*186e0*/  @!P0 SYNCS.PHASECHK.TRANS64 P0, [R12+URZ+0x18], R9 ;  /* 0x000018090c0085a7 */ /* 0x000e64000800007f */
[----:B-1----:R-:W-:Y:S05]  /*186f0*/  @!P0 BRA `(.L_x_560) ;  /* 0xfffffffc00f08947 */ /* 0x002fea000383ffff */
[----:B------:R-:W-:Y:S05]  /*18700*/  BRA `(.L_x_578) ;  /* 0xfffffff000687947 */ /* 0x000fea000383ffff */
.L_x_568:
[----:B------:R-:W-:Y:S01]  /*18710*/  BSSY B0, `(.L_x_579) ;  /* 0x0000006000007945 */ /* 0x000fe20003800000 */
[----:B------:R-:W-:-:S07]  /*18720*/  MOV R15, 0xffffffff ;  /* 0xffffffff000f7802 */ /* 0x000fce0000000f00 */
[----:B------:R-:W-:Y:S05]  /*18730*/  WARPSYNC.COLLECTIVE R15, `(.L_x_580) ;  /* 0x000000000f0c7348 */ /* 0x000fea0003c00000 */
[----:B------:R-:W-:Y:S02]  /*18740*/  ELECT P6, UR62, PT ;  /* 0x00000000003e782f */ /* 0x000fe400038c0000 */
[----:B------:R-:W-:Y:S01]  /*18750*/  MOV R14, UR62 ;  /* 0x0000003e000e7c02 */ /* 0x000fe20008000f00 */
[----:B------:R-:W-:Y:S10]  /*18760*/  ENDCOLLECTIVE ;  /* 0x000000000000791b */ /* 0x000ff40003800000 */
.L_x_580:
[----:B------:R-:W-:Y:S05]  /*18770*/  BSYNC B0 ;  /* 0x0000000000007941 */ /* 0x000fea0003800000 */
.L_x_579:
[----:B------:R-:W-:Y:S05]  /*18780*/  BRA `(.L_x_581) ;  /* 0xfffffff800f07947 */ /* 0x000fea000383ffff */
.L_x_572:
[----:B0-----:R0:W1:Y:S02]  /*18790*/  SYNCS.PHASECHK.TRANS64.TRYWAIT P0, [R5+URZ], R2 ;  /* 0x00000002050075a7 */ /* 0x001064000800017f */
[----:B-1----:R-:W-:Y:S05]  /*187a0*/  @!P0 NANOSLEEP.SYNCS 0x989680 ;  /* 0x009896800000895d */ /* 0x002fea0003900000 */
[----:B------:R-:W1:Y:S02]  /*187b0*/  @!P0 SYNCS.PHASECHK.TRANS64 P0, [R5+URZ], R2 ;  /* 0x00000002050085a7 */ /* 0x000e64000800007f */
[----:B-1----:R-:W-:Y:S05]  /*187c0*/  @!P0 BRA `(.L_x_572) ;  /* 0xfffffffc00f08947 */ /* 0x002fea000383ffff */
[----:B------:R-:W-:Y:S05]  /*187d0*/  BRA `(.L_x_582) ;  /* 0xfffffffc00187947 */ /* 0x000fea000383ffff */
.L_x_573:
[----:B0-----:R0:W1:Y:S02]  /*187e0*/  SYNCS.PHASECHK.TRANS64.TRYWAIT P0, [R7+URZ], R0 ;  /* 0x00000000070075a7 */ /* 0x001064000800017f */
[----:B-1----:R-:W-:Y:S05]  /*187f0*/  @!P0 NANOSLEEP.SYNCS 0x989680 ;  /* 0x009896800000895d */ /* 0x002fea0003900000 */
[----:B------:R-:W1:Y:S02]  /*18800*/  @!P0 SYNCS.PHASECHK.TRANS64 P0, [R7+URZ], R0 ;  /* 0x00000000070085a7 */ /* 0x000e64000800007f */
[----:B-1----:R-:W-:Y:S05]  /*18810*/  @!P0 BRA `(.L_x_573) ;  /* 0xfffffffc00f08947 */ /* 0x002fea000383ffff */
[----:B------:R-:W-:Y:S05]  /*18820*/  BRA `(.L_x_583) ;  /* 0xfffffffc00287947 */ /* 0x000fea000383ffff */
.L_x_584:
[----:B------:R-:W-:-:S00]  /*18830*/  BRA `(.L_x_584) ;  /* 0xfffffffc00fc7947 */ /* 0x000fc0000383ffff */
[----:B------:R-:W-:-:S00]  /*18840*/  NOP ;  /* 0x0000000000007918 */ /* 0x000fc00000000000 */
        /* <DEDUP_REMOVED lines=11> */
.L_x_585:


//--------------------- .nv.global.init           --------------------------
	.section	.nv.global.init,"aw",@progbits
.nv.global.init:
	.type		$str$22,@object
	.size		$str$22,($str$23 - $str$22)
$str$22:
        /*0000*/ 	.byte	0x6b, 0x5f, 0x74, 0x69, 0x6c, 0x65, 0x5f, 0x63, 0x6f, 0x75, 0x6e, 0x74, 0x20, 0x3e, 0x3d, 0x20
        /*0010*/ 	.byte	0x31, 0x00
	.type		$str$23,@object
	.size		$str$23,(__unnamed_1 - $str$23)
$str$23:
        /*0012*/ 	.byte	0x2f, 0x74, 0x6d, 0x70, 0x2f, 0x63, 0x75, 0x74, 0x6c, 0x61, 0x73, 0x73, 0x5f, 0x73, 0x77, 0x65
        /*0022*/ 	.byte	0x65, 0x70, 0x5f, 0x73, 0x72, 0x63, 0x2f, 0x69, 0x6e, 0x63, 0x6c, 0x75, 0x64, 0x65, 0x2f, 0x63
        /*0032*/ 	.byte	0x75, 0x74, 0x6c, 0x61, 0x73, 0x73, 0x2f, 0x67, 0x65, 0x6d, 0x6d, 0x2f, 0x63, 0x6f, 0x6c, 0x6c
        /*0042*/ 	.byte	0x65, 0x63, 0x74, 0x69, 0x76, 0x65, 0x2f, 0x73, 0x6d, 0x39, 0x30, 0x5f, 0x6d, 0x6d, 0x61, 0x5f
        /*0052*/ 	.byte	0x74, 0x6d, 0x61, 0x5f, 0x67, 0x6d, 0x6d, 0x61, 0x5f, 0x73, 0x73, 0x5f, 0x77, 0x61, 0x72, 0x70
        /*0062*/ 	.byte	0x73, 0x70, 0x65, 0x63, 0x69, 0x61, 0x6c, 0x69, 0x7a, 0x65, 0x64, 0x2e, 0x68, 0x70, 0x70, 0x00
	.type		__unnamed_1,@object
	.size		__unnamed_1,(.L_0 - __unnamed_1)
__unnamed_1:
        /* <DEDUP_REMOVED lines=174> */
        /*0b52*/ 	.byte	0x00
.L_0:


//--------------------- .nv.shared._ZN7cutlass13device_kernelINS_4gemm6kernel13GemmUniversalIN4cute5tupleIJiiiiEEENS1_10collective13CollectiveMmaINS1_34MainloopSm90TmaGmmaWarpSpecializedILi3ENS5_IJNS4_1CILi1EEENSA_ILi4EEESB_EEENS1_35KernelTmaWarpSpecializedCooperativeEEENS5_IJNSA_ILi256EEESG_NSA_ILi128EEEEEEaNS5_IJlSB_lEEEaSJ_NS4_8TiledMMAINS4_8MMA_AtomIJNS4_4SM904GMMA27MMA_64x256x32_S32S8S8_SS_TNEEEENS4_6LayoutINS5_IJNSA_ILi2EEESB_SB_EEENS5_IJSB_NSA_ILi0EEEST_EEEEENS5_IJNS4_10UnderscoreESW_SW_EEEEENS4_23SM90_TMA_LOAD_MULTICASTENS4_14ComposedLayoutINS4_7SwizzleILi3ELi4ELi3EEENS4_18smem_ptr_flag_bitsILi8EEENSQ_INS5_IJNSA_ILi8EEESH_EEENS5_IJSH_SB_EEEEEEEvNS4_8identityENS4_13SM90_TMA_LOADES19_vS1A_EENS_8epilogue10collective6detail29Sm90TmaWarpSpecializedAdapterINS1E_15DefaultEpilogueIaSJ_SJ_NS1D_6thread17LinearCombinationIaLi1EiiLNS1I_9ScaleType4KindE0ELNS_15FloatRoundStyleE2EaEENS1_15EpilogueDefaultEEEEEvvEEEEvNT_6ParamsE --------------------------
	.section	.nv.shared._ZN7cutlass13device_kernelINS_4gemm6kernel13GemmUniversalIN4cute5tupleIJiiiiEEENS1_10collective13CollectiveMmaINS1_34MainloopSm90TmaGmmaWarpSpecializedILi3ENS5_IJNS4_1CILi1EEENSA_ILi4EEESB_EEENS1_35KernelTmaWarpSpecializedCooperativeEEENS5_IJNSA_ILi256EEESG_NSA_ILi128EEEEEEaNS5_IJlSB_lEEEaSJ_NS4_8TiledMMAINS4_8MMA_AtomIJNS4_4SM904GMMA27MMA_64x256x32_S32S8S8_SS_TNEEEENS4_6LayoutINS5_IJNSA_ILi2EEESB_SB_EEENS5_IJSB_NSA_ILi0EEEST_EEEEENS5_IJNS4_10UnderscoreESW_SW_EEEEENS4_23SM90_TMA_LOAD_MULTICASTENS4_14ComposedLayoutINS4_7SwizzleILi3ELi4ELi3EEENS4_18smem_ptr_flag_bitsILi8EEENSQ_INS5_IJNSA_ILi8EEESH_EEENS5_IJSH_SB_EEEEEEEvNS4_8identityENS4_13SM90_TMA_LOADES19_vS1A_EENS_8epilogue10collective6detail29Sm90TmaWarpSpecializedAdapterINS1E_15DefaultEpilogueIaSJ_SJ_NS1D_6thread17LinearCombinationIaLi1EiiLNS1I_9ScaleType4KindE0ELNS_15FloatRoundStyleE2EaEENS1_15EpilogueDefaultEEEEEvvEEEEvNT_6ParamsE,"aw",@nobits
	.sectionflags	@""
	.align	16
	.zero		1024


//--------------------- .nv.shared.reserved.0     --------------------------
	.section	.nv.shared.reserved.0,"aw",@nobits
	.weak		__nv_reservedSMEM_offset_0_alias
	.size		__nv_reservedSMEM_offset_0_alias, 0, 0
	.other		__nv_reservedSMEM_offset_0_alias,@"STO_CUDA_RESERVED_SHARED STV_DEFAULT"
__nv_reservedSMEM_offset_0_alias:
	.zero		0


//--------------------- .nv.global                --------------------------
	.section	.nv.global,"aw",@nobits
.nv.global:
	.type		_ZN40_INTERNAL_851d0c93_4_k_cu_95ecb04c_197244cute1_E,@object
	.size		_ZN40_INTERNAL_851d0c93_4_k_cu_95ecb04c_197244cute1_E,(_ZN40_INTERNAL_851d0c93_4_k_cu_95ecb04c_197244cuda3std3__45__cpo6cbeginE - _ZN40_INTERNAL_851d0c93_4_k_cu_95ecb04c_197244cute1_E)
_ZN40_INTERNAL_851d0c93_4_k_cu_95ecb04c_197244cute1_E:
	.zero		1
	.type		_ZN40_INTERNAL_851d0c93_4_k_cu_95ecb04c_197244cuda3std3__45__cpo6cbeginE,@object
	.size		_ZN40_INTERNAL_851d0c93_4_k_cu_95ecb04c_197244cuda3std3__45__cpo6cbeginE,(_ZN40_INTERNAL_851d0c93_4_k_cu_95ecb04c_197244cuda3std3__48in_placeE - _ZN40_INTERNAL_851d0c93_4_k_cu_95ecb04c_197244cuda3std3__45__cpo6cbeginE)
_ZN40_INTERNAL_851d0c93_4_k_cu_95ecb04c_197244cuda3std3__45__cpo6cbeginE:
	.zero		1
	.type		_ZN40_INTERNAL_851d0c93_4_k_cu_95ecb04c_197244cuda3std3__48in_placeE,@object
	.size		_ZN40_INTERNAL_851d0c93_4_k_cu_95ecb04c_197244cuda3std3__48in_placeE,(_ZN40_INTERNAL_851d0c93_4_k_cu_95ecb04c_197244cuda3std6ranges3__45__cpo9iter_moveE - _ZN40_INTERNAL_851d0c93_4_k_cu_95ecb04c_197244cuda3std3__48in_placeE)
_ZN40_INTERNAL_851d0c93_4_k_cu_95ecb04c_197244cuda3std3__48in_placeE:
	.zero		1
	.type		_ZN40_INTERNAL_851d0c93_4_k_cu_95ecb04c_197244cuda3std6ranges3__45__cpo9iter_moveE,@object
	.size		_ZN40_INTERNAL_851d0c93_4_k_cu_95ecb04c_197244cuda3std6ranges3__45__cpo9iter_moveE,(_ZN40_INTERNAL_851d0c93_4_k_cu_95ecb04c_197244cuda3std3__45__cpo5beginE - _ZN40_INTERNAL_851d0c93_4_k_cu_95ecb04c_197244cuda3std6ranges3__45__cpo9iter_moveE)
_ZN40_INTERNAL_851d0c93_4_k_cu_95ecb04c_197244cuda3std6ranges3__45__cpo9iter_moveE:
	.zero		1
	.type		_ZN40_INTERNAL_851d0c93_4_k_cu_95ecb04c_197244cuda3std3__45__cpo5beginE,@object
	.size		_ZN40_INTERNAL_851d0c93_4_k_cu_95ecb04c_197244cuda3std3__45__cpo5beginE,(_ZN40_INTERNAL_851d0c93_4_k_cu_95ecb04c_197244cuda3std3__442_GLOBAL__N__851d0c93_4_k_cu_95ecb04c_197246ignoreE - _ZN40_INTERNAL_851d0c93_4_k_cu_95ecb04c_197244cuda3std3__45__cpo5beginE)
_ZN40_INTERNAL_851d0c93_4_k_cu_95ecb04c_197244cuda3std3__45__cpo5beginE:
	.zero		1
	.type		_ZN40_INTERNAL_851d0c93_4_k_cu_95ecb04c_197244cuda3std3__442_GLOBAL__N__851d0c93_4_k_cu_95ecb04c_197246ignoreE,@object
	.size		_ZN40_INTERNAL_851d0c93_4_k_cu_95ecb04c_197244cuda3std3__442_GLOBAL__N__851d0c93_4_k_cu_95ecb04c_197246ignoreE,(_ZN40_INTERNAL_851d0c93_4_k_cu_95ecb04c_197244cute7productE - _ZN40_INTERNAL_851d0c93_4_k_cu_95ecb04c_197244cuda3std3__442_GLOBAL__N__851d0c93_4_k_cu_95ecb04c_197246ignoreE)
_ZN40_INTERNAL_851d0c93_4_k_cu_95ecb04c_197244cuda3std3__442_GLOBAL__N__851d0c93_4_k_cu_95ecb04c_197246ignoreE:
	.zero		1
	.type		_ZN40_INTERNAL_851d0c93_4_k_cu_95ecb04c_197244cute7productE,@object
	.size		_ZN40_INTERNAL_851d0c93_4_k_cu_95ecb04c_197244cute7productE,(_ZN40_INTERNAL_851d0c93_4_k_cu_95ecb04c_197244cuda3std3__45__cpo3endE - _ZN40_INTERNAL_851d0c93_4_k_cu_95ecb04c_197244cute7productE)
_ZN40_INTERNAL_851d0c93_4_k_cu_95ecb04c_197244cute7productE:
	.zero		1
	.type		_ZN40_INTERNAL_851d0c93_4_k_cu_95ecb04c_197244cuda3std3__45__cpo3endE,@object
	.size		_ZN40_INTERNAL_851d0c93_4_k_cu_95ecb04c_197244cuda3std3__45__cpo3endE,(_ZN40_INTERNAL_851d0c93_4_k_cu_95ecb04c_197244cuda3std3__419piecewise_constructE - _ZN40_INTERNAL_851d0c93_4_k_cu_95ecb04c_197244cuda3std3__45__cpo3endE)
_ZN40_INTERNAL_851d0c93_4_k_cu_95ecb04c_197244cuda3std3__45__cpo3endE:
	.zero		1
	.type		_ZN40_INTERNAL_851d0c93_4_k_cu_95ecb04c_197244cuda3std3__419piecewise_constructE,@object
	.size		_ZN40_INTERNAL_851d0c93_4_k_cu_95ecb04c_197244cuda3std3__419piecewise_constructE,(_ZN40_INTERNAL_851d0c93_4_k_cu_95ecb04c_197244cuda3std3__45__cpo4cendE - _ZN40_INTERNAL_851d0c93_4_k_cu_95ecb04c_197244cuda3std3__419piecewise_constructE)
_ZN40_INTERNAL_851d0c93_4_k_cu_95ecb04c_197244cuda3std3__419piecewise_constructE:
	.zero		1
	.type		_ZN40_INTERNAL_851d0c93_4_k_cu_95ecb04c_197244cuda3std3__45__cpo4cendE,@object
	.size		_ZN40_INTERNAL_851d0c93_4_k_cu_95ecb04c_197244cuda3std3__45__cpo4cendE,(_ZN40_INTERNAL_851d0c93_4_k_cu_95ecb04c_197244cuda3std6ranges3__45__cpo4swapE - _ZN40_INTERNAL_851d0c93_4_k_cu_95ecb04c_197244cuda3std3__45__cpo4cendE)
_ZN40_INTERNAL_851d0c93_4_k_cu_95ecb04c_197244cuda3std3__45__cpo4cendE:
	.zero		1
	.type		_ZN40_INTERNAL_851d0c93_4_k_cu_95ecb04c_197244cuda3std6ranges3__45__cpo4swapE,@object
	.size		_ZN40_INTERNAL_851d0c93_4_k_cu_95ecb04c_197244cuda3std6ranges3__45__cpo4swapE,(.L_8 - _ZN40_INTERNAL_851d0c93_4_k_cu_95ecb04c_197244cuda3std6ranges3__45__cpo4swapE)
_ZN40_INTERNAL_851d0c93_4_k_cu_95ecb04c_197244cuda3std6ranges3__45__cpo4swapE:
	.zero		1
.L_8:


//--------------------- .nv.constant0._ZN7cutlass13device_kernelINS_4gemm6kernel13GemmUniversalIN4cute5tupleIJiiiiEEENS1_10collective13CollectiveMmaINS1_34MainloopSm90TmaGmmaWarpSpecializedILi3ENS5_IJNS4_1CILi1EEENSA_ILi4EEESB_EEENS1_35KernelTmaWarpSpecializedCooperativeEEENS5_IJNSA_ILi256EEESG_NSA_ILi128EEEEEEaNS5_IJlSB_lEEEaSJ_NS4_8TiledMMAINS4_8MMA_AtomIJNS4_4SM904GMMA27MMA_64x256x32_S32S8S8_SS_TNEEEENS4_6LayoutINS5_IJNSA_ILi2EEESB_SB_EEENS5_IJSB_NSA_ILi0EEEST_EEEEENS5_IJNS4_10UnderscoreESW_SW_EEEEENS4_23SM90_TMA_LOAD_MULTICASTENS4_14ComposedLayoutINS4_7SwizzleILi3ELi4ELi3EEENS4_18smem_ptr_flag_bitsILi8EEENSQ_INS5_IJNSA_ILi8EEESH_EEENS5_IJSH_SB_EEEEEEEvNS4_8identityENS4_13SM90_TMA_LOADES19_vS1A_EENS_8epilogue10collective6detail29Sm90TmaWarpSpecializedAdapterINS1E_15DefaultEpilogueIaSJ_SJ_NS1D_6thread17LinearCombinationIaLi1EiiLNS1I_9ScaleType4KindE0ELNS_15FloatRoundStyleE2EaEENS1_15EpilogueDefaultEEEEEvvEEEEvNT_6ParamsE --------------------------
	.section	.nv.constant0._ZN7cutlass13device_kernelINS_4gemm6kernel13GemmUniversalIN4cute5tupleIJiiiiEEENS1_10collective13CollectiveMmaINS1_34MainloopSm90TmaGmmaWarpSpecializedILi3ENS5_IJNS4_1CILi1EEENSA_ILi4EEESB_EEENS1_35KernelTmaWarpSpecializedCooperativeEEENS5_IJNSA_ILi256EEESG_NSA_ILi128EEEEEEaNS5_IJlSB_lEEEaSJ_NS4_8TiledMMAINS4_8MMA_AtomIJNS4_4SM904GMMA27MMA_64x256x32_S32S8S8_SS_TNEEEENS4_6LayoutINS5_IJNSA_ILi2EEESB_SB_EEENS5_IJSB_NSA_ILi0EEEST_EEEEENS5_IJNS4_10UnderscoreESW_SW_EEEEENS4_23SM90_TMA_LOAD_MULTICASTENS4_14ComposedLayoutINS4_7SwizzleILi3ELi4ELi3EEENS4_18smem_ptr_flag_bitsILi8EEENSQ_INS5_IJNSA_ILi8EEESH_EEENS5_IJSH_SB_EEEEEEEvNS4_8identityENS4_13SM90_TMA_LOADES19_vS1A_EENS_8epilogue10collective6detail29Sm90TmaWarpSpecializedAdapterINS1E_15DefaultEpilogueIaSJ_SJ_NS1D_6thread17LinearCombinationIaLi1EiiLNS1I_9ScaleType4KindE0ELNS_15FloatRoundStyleE2EaEENS1_15EpilogueDefaultEEEEEvvEEEEvNT_6ParamsE,"a",@progbits
	.sectionflags	@""
	.align	4
.nv.constant0._ZN7cutlass13device_kernelINS_4gemm6kernel13GemmUniversalIN4cute5tupleIJiiiiEEENS1_10collective13CollectiveMmaINS1_34MainloopSm90TmaGmmaWarpSpecializedILi3ENS5_IJNS4_1CILi1EEENSA_ILi4EEESB_EEENS1_35KernelTmaWarpSpecializedCooperativeEEENS5_IJNSA_ILi256EEESG_NSA_ILi128EEEEEEaNS5_IJlSB_lEEEaSJ_NS4_8TiledMMAINS4_8MMA_AtomIJNS4_4SM904GMMA27MMA_64x256x32_S32S8S8_SS_TNEEEENS4_6LayoutINS5_IJNSA_ILi2EEESB_SB_EEENS5_IJSB_NSA_ILi0EEEST_EEEEENS5_IJNS4_10UnderscoreESW_SW_EEEEENS4_23SM90_TMA_LOAD_MULTICASTENS4_14ComposedLayoutINS4_7SwizzleILi3ELi4ELi3EEENS4_18smem_ptr_flag_bitsILi8EEENSQ_INS5_IJNSA_ILi8EEESH_EEENS5_IJSH_SB_EEEEEEEvNS4_8identityENS4_13SM90_TMA_LOADES19_vS1A_EENS_8epilogue10collective6detail29Sm90TmaWarpSpecializedAdapterINS1E_15DefaultEpilogueIaSJ_SJ_NS1D_6thread17LinearCombinationIaLi1EiiLNS1I_9ScaleType4KindE0ELNS_15FloatRoundStyleE2EaEENS1_15EpilogueDefaultEEEEEvvEEEEvNT_6ParamsE:
	.zero		1664


//--------------------- SYMBOLS --------------------------

	.type		.nv.reservedSmem.offset0,@object
	.size		.nv.reservedSmem.offset0,0x4
	.type		__assertfail,@function
